	.target	sm_90a

	.elftype	@"ET_EXEC"


//--------------------- .note.nv.tkinfo           --------------------------
	.section	.note.nv.tkinfo,"",@"SHT_NOTE"
	.sectionflags	@"SHF_NOTE_NV_TKINFO"
	.tkinfo
        /*0018*/ 	.word	0x00000002
        /*0030*/ 	.string	""
        /*0030*/ 	.string	"ptxas"
        /*0030*/ 	.string	"Cuda compilation tools, release 13.0, V13.0.88"
        /*0030*/ 	.string	"Build cuda_13.0.r13.0/compiler.36424714_0"
        /*0030*/ 	.string	"-arch sm_90a -m 64 "



//--------------------- .note.nv.cuinfo           --------------------------
	.section	.note.nv.cuinfo,"",@"SHT_NOTE"
	.sectionflags	@"SHF_NOTE_NV_CUINFO"
        /*0018*/ 	.short	0x0002
        /*001a*/ 	.short	0x005a
        /*001c*/ 	.short	0x0082
	.zero		2


//--------------------- .nv.info                  --------------------------
	.section	.nv.info,"",@"SHT_CUDA_INFO"
	.align	4


	//----- nvinfo : EIATTR_REGCOUNT
	.align		4
        /*0000*/ 	.byte	0x04, 0x2f
        /*0002*/ 	.short	(.L_46 - .L_45)
	.align		4
.L_45:
        /*0004*/ 	.word	index@(_Z14copy_if_kernelIN4cute6TensorINS0_10ViewEngineINS0_8gmem_ptrIPfEEEENS0_6LayoutINS0_5tupleIJiiEEENS8_IJNS0_1CILi1EEEiEEEEEEESE_NS8_IJNSA_ILi128EEENSA_ILi64EEEEEENS7_INS8_IJNSA_ILi32EEENSA_ILi8EEEEEENS8_IJSB_SI_EEEEEEvT_T0_T1_T2_)
        /*0008*/ 	.word	0x00000014


	//----- nvinfo : EIATTR_FRAME_SIZE
	.align		4
.L_46:
        /*000c*/ 	.byte	0x04, 0x11
        /*000e*/ 	.short	(.L_48 - .L_47)
	.align		4
.L_47:
        /*0010*/ 	.word	index@(_Z14copy_if_kernelIN4cute6TensorINS0_10ViewEngineINS0_8gmem_ptrIPfEEEENS0_6LayoutINS0_5tupleIJiiEEENS8_IJNS0_1CILi1EEEiEEEEEEESE_NS8_IJNSA_ILi128EEENSA_ILi64EEEEEENS7_INS8_IJNSA_ILi32EEENSA_ILi8EEEEEENS8_IJSB_SI_EEEEEEvT_T0_T1_T2_)
        /*0014*/ 	.word	0x00000000


	//----- nvinfo : EIATTR_REGCOUNT
	.align		4
.L_48:
        /*0018*/ 	.byte	0x04, 0x2f
        /*001a*/ 	.short	(.L_50 - .L_49)
	.align		4
.L_49:
        /*001c*/ 	.word	index@(_Z25copy_if_kernel_vectorizedIN4cute6TensorINS0_10ViewEngineINS0_8gmem_ptrIPfEEEENS0_6LayoutINS0_5tupleIJiiEEENS8_IJNS0_1CILi1EEEiEEEEEEESE_NS8_IJNSA_ILi128EEENSA_ILi64EEEEEENS0_9TiledCopyINS0_9Copy_AtomIJNS0_13UniversalCopyIN7cutlass9uint128_tESM_EEfEEENS7_INS8_IJNSA_ILi256EEENSA_ILi4EEEEEENS8_IJSQ_SB_EEEEENS8_IJSF_NSA_ILi8EEEEEEEEEvT_T0_T1_T2_)
        /*0020*/ 	.word	0x00000030


	//----- nvinfo : EIATTR_FRAME_SIZE
	.align		4
.L_50:
        /*0024*/ 	.byte	0x04, 0x11
        /*0026*/ 	.short	(.L_52 - .L_51)
	.align		4
.L_51:
        /*0028*/ 	.word	index@(_Z25copy_if_kernel_vectorizedIN4cute6TensorINS0_10ViewEngineINS0_8gmem_ptrIPfEEEENS0_6LayoutINS0_5tupleIJiiEEENS8_IJNS0_1CILi1EEEiEEEEEEESE_NS8_IJNSA_ILi128EEENSA_ILi64EEEEEENS0_9TiledCopyINS0_9Copy_AtomIJNS0_13UniversalCopyIN7cutlass9uint128_tESM_EEfEEENS7_INS8_IJNSA_ILi256EEENSA_ILi4EEEEEENS8_IJSQ_SB_EEEEENS8_IJSF_NSA_ILi8EEEEEEEEEvT_T0_T1_T2_)
        /*002c*/ 	.word	0x00000000


	//----- nvinfo : EIATTR_REGCOUNT
	.align		4
.L_52:
        /*0030*/ 	.byte	0x04, 0x2f
        /*0032*/ 	.short	(.L_54 - .L_53)
	.align		4
.L_53:
        /*0034*/ 	.word	index@(_ZN3cub17CUB_300001_SM_9006detail11EmptyKernelIvEEvv)
        /*0038*/ 	.word	0x00000004


	//----- nvinfo : EIATTR_FRAME_SIZE
	.align		4
.L_54:
        /*003c*/ 	.byte	0x04, 0x11
        /*003e*/ 	.short	(.L_56 - .L_55)
	.align		4
.L_55:
        /*0040*/ 	.word	index@(_ZN3cub17CUB_300001_SM_9006detail11EmptyKernelIvEEvv)
        /*0044*/ 	.word	0x00000000


	//----- nvinfo : EIATTR_MIN_STACK_SIZE
	.align		4
.L_56:
        /*0048*/ 	.byte	0x04, 0x12
        /*004a*/ 	.short	(.L_58 - .L_57)
	.align		4
.L_57:
        /*004c*/ 	.word	index@(_ZN3cub17CUB_300001_SM_9006detail11EmptyKernelIvEEvv)
        /*0050*/ 	.word	0x00000000


	//----- nvinfo : EIATTR_MIN_STACK_SIZE
	.align		4
.L_58:
        /*0054*/ 	.byte	0x04, 0x12
        /*0056*/ 	.short	(.L_60 - .L_59)
	.align		4
.L_59:
        /*0058*/ 	.word	index@(_Z25copy_if_kernel_vectorizedIN4cute6TensorINS0_10ViewEngineINS0_8gmem_ptrIPfEEEENS0_6LayoutINS0_5tupleIJiiEEENS8_IJNS0_1CILi1EEEiEEEEEEESE_NS8_IJNSA_ILi128EEENSA_ILi64EEEEEENS0_9TiledCopyINS0_9Copy_AtomIJNS0_13UniversalCopyIN7cutlass9uint128_tESM_EEfEEENS7_INS8_IJNSA_ILi256EEENSA_ILi4EEEEEENS8_IJSQ_SB_EEEEENS8_IJSF_NSA_ILi8EEEEEEEEEvT_T0_T1_T2_)
        /*005c*/ 	.word	0x00000000


	//----- nvinfo : EIATTR_MIN_STACK_SIZE
	.align		4
.L_60:
        /*0060*/ 	.byte	0x04, 0x12
        /*0062*/ 	.short	(.L_62 - .L_61)
	.align		4
.L_61:
        /*0064*/ 	.word	index@(_Z14copy_if_kernelIN4cute6TensorINS0_10ViewEngineINS0_8gmem_ptrIPfEEEENS0_6LayoutINS0_5tupleIJiiEEENS8_IJNS0_1CILi1EEEiEEEEEEESE_NS8_IJNSA_ILi128EEENSA_ILi64EEEEEENS7_INS8_IJNSA_ILi32EEENSA_ILi8EEEEEENS8_IJSB_SI_EEEEEEvT_T0_T1_T2_)
        /*0068*/ 	.word	0x00000000
.L_62:


//--------------------- .nv.compat                --------------------------
	.section	.nv.compat,"",@"SHT_CUDA_COMPAT_INFO"
	.align	4
        /*0000*/ 	.byte	0x02, 0x09, 0x01, 0x00, 0x02, 0x02, 0x01, 0x00, 0x02, 0x05, 0x05, 0x00, 0x03, 0x07, 0x01, 0x01
        /*0010*/ 	.byte	0x02, 0x03, 0x00, 0x00, 0x02, 0x06, 0x01, 0x00, 0x04, 0x0b, 0x08, 0x00, 0x00, 0x00, 0x00, 0x00
        /*0020*/ 	.byte	0x00, 0x00, 0x00, 0x00


//--------------------- .nv.info._ZN3cub17CUB_300001_SM_9006detail11EmptyKernelIvEEvv --------------------------
	.section	.nv.info._ZN3cub17CUB_300001_SM_9006detail11EmptyKernelIvEEvv,"",@"SHT_CUDA_INFO"
	.sectionflags	@""
	.align	4


	//----- nvinfo : EIATTR_CUDA_API_VERSION
	.align		4
        /*0000*/ 	.byte	0x04, 0x37
        /*0002*/ 	.short	(.L_64 - .L_63)
.L_63:
        /*0004*/ 	.word	0x00000082


	//----- nvinfo : EIATTR_SPARSE_MMA_MASK
	.align		4
.L_64:
        /*0008*/ 	.byte	0x03, 0x50
        /*000a*/ 	.short	0x0000


	//----- nvinfo : EIATTR_MAXREG_COUNT
	.align		4
        /*000c*/ 	.byte	0x03, 0x1b
        /*000e*/ 	.short	0x00ff


	//----- nvinfo : EIATTR_MERCURY_ISA_VERSION
	.align		4
        /*0010*/ 	.byte	0x03, 0x5f
        /*0012*/ 	.short	0x0101


	//----- nvinfo : EIATTR_EXIT_INSTR_OFFSETS
	.align		4
        /*0014*/ 	.byte	0x04, 0x1c
        /*0016*/ 	.short	(.L_66 - .L_65)


	//   ....[0]....
.L_65:
        /*0018*/ 	.word	0x00000010


	//----- nvinfo : EIATTR_SW_WAR
	.align		4
.L_66:
        /*001c*/ 	.byte	0x04, 0x36
        /*001e*/ 	.short	(.L_68 - .L_67)
.L_67:
        /*0020*/ 	.word	0x00000008
.L_68:


//--------------------- .nv.info._Z25copy_if_kernel_vectorizedIN4cute6TensorINS0_10ViewEngineINS0_8gmem_ptrIPfEEEENS0_6LayoutINS0_5tupleIJiiEEENS8_IJNS0_1CILi1EEEiEEEEEEESE_NS8_IJNSA_ILi128EEENSA_ILi64EEEEEENS0_9TiledCopyINS0_9Copy_AtomIJNS0_13UniversalCopyIN7cutlass9uint128_tESM_EEfEEENS7_INS8_IJNSA_ILi256EEENSA_ILi4EEEEEENS8_IJSQ_SB_EEEEENS8_IJSF_NSA_ILi8EEEEEEEEEvT_T0_T1_T2_ --------------------------
	.section	.nv.info._Z25copy_if_kernel_vectorizedIN4cute6TensorINS0_10ViewEngineINS0_8gmem_ptrIPfEEEENS0_6LayoutINS0_5tupleIJiiEEENS8_IJNS0_1CILi1EEEiEEEEEEESE_NS8_IJNSA_ILi128EEENSA_ILi64EEEEEENS0_9TiledCopyINS0_9Copy_AtomIJNS0_13UniversalCopyIN7cutlass9uint128_tESM_EEfEEENS7_INS8_IJNSA_ILi256EEENSA_ILi4EEEEEENS8_IJSQ_SB_EEEEENS8_IJSF_NSA_ILi8EEEEEEEEEvT_T0_T1_T2_,"",@"SHT_CUDA_INFO"
	.sectionflags	@""
	.align	4


	//----- nvinfo : EIATTR_CUDA_API_VERSION
	.align		4
        /*0000*/ 	.byte	0x04, 0x37
        /*0002*/ 	.short	(.L_70 - .L_69)
.L_69:
        /*0004*/ 	.word	0x00000082


	//----- nvinfo : EIATTR_KPARAM_INFO
	.align		4
.L_70:
        /*0008*/ 	.byte	0x04, 0x17
        /*000a*/ 	.short	(.L_72 - .L_71)
.L_71:
        /*000c*/ 	.word	0x00000000
        /*0010*/ 	.short	0x0003
        /*0012*/ 	.short	0x0031
        /*0014*/ 	.byte	0x00, 0xf0, 0x05, 0x00


	//----- nvinfo : EIATTR_KPARAM_INFO
	.align		4
.L_72:
        /*0018*/ 	.byte	0x04, 0x17
        /*001a*/ 	.short	(.L_74 - .L_73)
.L_73:
        /*001c*/ 	.word	0x00000000
        /*0020*/ 	.short	0x0002
        /*0022*/ 	.short	0x0030
        /*0024*/ 	.byte	0x00, 0xf0, 0x05, 0x00


	//----- nvinfo : EIATTR_KPARAM_INFO
	.align		4
.L_74:
        /*0028*/ 	.byte	0x04, 0x17
        /*002a*/ 	.short	(.L_76 - .L_75)
.L_75:
        /*002c*/ 	.word	0x00000000
        /*0030*/ 	.short	0x0001
        /*0032*/ 	.short	0x0018
        /*0034*/ 	.byte	0x00, 0xf0, 0x61, 0x00


	//----- nvinfo : EIATTR_KPARAM_INFO
	.align		4
.L_76:
        /*0038*/ 	.byte	0x04, 0x17
        /*003a*/ 	.short	(.L_78 - .L_77)
.L_77:
        /*003c*/ 	.word	0x00000000
        /*0040*/ 	.short	0x0000
        /*0042*/ 	.short	0x0000
        /*0044*/ 	.byte	0x00, 0xf0, 0x61, 0x00


	//----- nvinfo : EIATTR_SPARSE_MMA_MASK
	.align		4
.L_78:
        /*0048*/ 	.byte	0x03, 0x50
        /*004a*/ 	.short	0x0000


	//----- nvinfo : EIATTR_MAXREG_COUNT
	.align		4
        /*004c*/ 	.byte	0x03, 0x1b
        /*004e*/ 	.short	0x00ff


	//----- nvinfo : EIATTR_MERCURY_ISA_VERSION
	.align		4
        /*0050*/ 	.byte	0x03, 0x5f
        /*0052*/ 	.short	0x0101


	//----- nvinfo : EIATTR_EXIT_INSTR_OFFSETS
	.align		4
        /*0054*/ 	.byte	0x04, 0x1c
        /*0056*/ 	.short	(.L_80 - .L_79)


	//   ....[0]....
.L_79:
        /*0058*/ 	.word	0x000006e0


	//   ....[1]....
        /*005c*/ 	.word	0x00000700


	//----- nvinfo : EIATTR_CBANK_PARAM_SIZE
	.align		4
.L_80:
        /*0060*/ 	.byte	0x03, 0x19
        /*0062*/ 	.short	0x0032


	//----- nvinfo : EIATTR_PARAM_CBANK
	.align		4
        /*0064*/ 	.byte	0x04, 0x0a
        /*0066*/ 	.short	(.L_82 - .L_81)
	.align		4
.L_81:
        /*0068*/ 	.word	index@(.nv.constant0._Z25copy_if_kernel_vectorizedIN4cute6TensorINS0_10ViewEngineINS0_8gmem_ptrIPfEEEENS0_6LayoutINS0_5tupleIJiiEEENS8_IJNS0_1CILi1EEEiEEEEEEESE_NS8_IJNSA_ILi128EEENSA_ILi64EEEEEENS0_9TiledCopyINS0_9Copy_AtomIJNS0_13UniversalCopyIN7cutlass9uint128_tESM_EEfEEENS7_INS8_IJNSA_ILi256EEENSA_ILi4EEEEEENS8_IJSQ_SB_EEEEENS8_IJSF_NSA_ILi8EEEEEEEEEvT_T0_T1_T2_)
        /*006c*/ 	.short	0x0210
        /*006e*/ 	.short	0x0032


	//----- nvinfo : EIATTR_SW_WAR
	.align		4
.L_82:
        /*0070*/ 	.byte	0x04, 0x36
        /*0072*/ 	.short	(.L_84 - .L_83)
.L_83:
        /*0074*/ 	.word	0x00000008
.L_84:


//--------------------- .nv.info._Z14copy_if_kernelIN4cute6TensorINS0_10ViewEngineINS0_8gmem_ptrIPfEEEENS0_6LayoutINS0_5tupleIJiiEEENS8_IJNS0_1CILi1EEEiEEEEEEESE_NS8_IJNSA_ILi128EEENSA_ILi64EEEEEENS7_INS8_IJNSA_ILi32EEENSA_ILi8EEEEEENS8_IJSB_SI_EEEEEEvT_T0_T1_T2_ --------------------------
	.section	.nv.info._Z14copy_if_kernelIN4cute6TensorINS0_10ViewEngineINS0_8gmem_ptrIPfEEEENS0_6LayoutINS0_5tupleIJiiEEENS8_IJNS0_1CILi1EEEiEEEEEEESE_NS8_IJNSA_ILi128EEENSA_ILi64EEEEEENS7_INS8_IJNSA_ILi32EEENSA_ILi8EEEEEENS8_IJSB_SI_EEEEEEvT_T0_T1_T2_,"",@"SHT_CUDA_INFO"
	.sectionflags	@""
	.align	4


	//----- nvinfo : EIATTR_CUDA_API_VERSION
	.align		4
        /*0000*/ 	.byte	0x04, 0x37
        /*0002*/ 	.short	(.L_86 - .L_85)
.L_85:
        /*0004*/ 	.word	0x00000082


	//----- nvinfo : EIATTR_KPARAM_INFO
	.align		4
.L_86:
        /*0008*/ 	.byte	0x04, 0x17
        /*000a*/ 	.short	(.L_88 - .L_87)
.L_87:
        /*000c*/ 	.word	0x00000000
        /*0010*/ 	.short	0x0003
        /*0012*/ 	.short	0x0031
        /*0014*/ 	.byte	0x00, 0xf0, 0x05, 0x00


	//----- nvinfo : EIATTR_KPARAM_INFO
	.align		4
.L_88:
        /*0018*/ 	.byte	0x04, 0x17
        /*001a*/ 	.short	(.L_90 - .L_89)
.L_89:
        /*001c*/ 	.word	0x00000000
        /*0020*/ 	.short	0x0002
        /*0022*/ 	.short	0x0030
        /*0024*/ 	.byte	0x00, 0xf0, 0x05, 0x00


	//----- nvinfo : EIATTR_KPARAM_INFO
	.align		4
.L_90:
        /*0028*/ 	.byte	0x04, 0x17
        /*002a*/ 	.short	(.L_92 - .L_91)
.L_91:
        /*002c*/ 	.word	0x00000000
        /*0030*/ 	.short	0x0001
        /*0032*/ 	.short	0x0018
        /*0034*/ 	.byte	0x00, 0xf0, 0x61, 0x00


	//----- nvinfo : EIATTR_KPARAM_INFO
	.align		4
.L_92:
        /*0038*/ 	.byte	0x04, 0x17
        /*003a*/ 	.short	(.L_94 - .L_93)
.L_93:
        /*003c*/ 	.word	0x00000000
        /*0040*/ 	.short	0x0000
        /*0042*/ 	.short	0x0000
        /*0044*/ 	.byte	0x00, 0xf0, 0x61, 0x00


	//----- nvinfo : EIATTR_SPARSE_MMA_MASK
	.align		4
.L_94:
        /*0048*/ 	.byte	0x03, 0x50
        /*004a*/ 	.short	0x0000


	//----- nvinfo : EIATTR_MAXREG_COUNT
	.align		4
        /*004c*/ 	.byte	0x03, 0x1b
        /*004e*/ 	.short	0x00ff


	//----- nvinfo : EIATTR_MERCURY_ISA_VERSION
	.align		4
        /*0050*/ 	.byte	0x03, 0x5f
        /*0052*/ 	.short	0x0101


	//----- nvinfo : EIATTR_EXIT_INSTR_OFFSETS
	.align		4
        /*0054*/ 	.byte	0x04, 0x1c
        /*0056*/ 	.short	(.L_96 - .L_95)


	//   ....[0]....
.L_95:
        /*0058*/ 	.word	0x00001010


	//   ....[1]....
        /*005c*/ 	.word	0x00001040


	//----- nvinfo : EIATTR_CRS_STACK_SIZE
	.align		4
.L_96:
        /*0060*/ 	.byte	0x04, 0x1e
        /*0062*/ 	.short	(.L_98 - .L_97)
.L_97:
        /*0064*/ 	.word	0x00000000


	//----- nvinfo : EIATTR_CBANK_PARAM_SIZE
	.align		4
.L_98:
        /*0068*/ 	.byte	0x03, 0x19
        /*006a*/ 	.short	0x0032


	//----- nvinfo : EIATTR_PARAM_CBANK
	.align		4
        /*006c*/ 	.byte	0x04, 0x0a
        /*006e*/ 	.short	(.L_100 - .L_99)
	.align		4
.L_99:
        /*0070*/ 	.word	index@(.nv.constant0._Z14copy_if_kernelIN4cute6TensorINS0_10ViewEngineINS0_8gmem_ptrIPfEEEENS0_6LayoutINS0_5tupleIJiiEEENS8_IJNS0_1CILi1EEEiEEEEEEESE_NS8_IJNSA_ILi128EEENSA_ILi64EEEEEENS7_INS8_IJNSA_ILi32EEENSA_ILi8EEEEEENS8_IJSB_SI_EEEEEEvT_T0_T1_T2_)
        /*0074*/ 	.short	0x0210
        /*0076*/ 	.short	0x0032


	//----- nvinfo : EIATTR_SW_WAR
	.align		4
.L_100:
        /*0078*/ 	.byte	0x04, 0x36
        /*007a*/ 	.short	(.L_102 - .L_101)
.L_101:
        /*007c*/ 	.word	0x00000008
.L_102:


//--------------------- .nv.callgraph             --------------------------
	.section	.nv.callgraph,"",@"SHT_CUDA_CALLGRAPH"
	.align	4
	.sectionentsize	8
	.align		4
        /*0000*/ 	.word	0x00000000
	.align		4
        /*0004*/ 	.word	0xffffffff
	.align		4
        /*0008*/ 	.word	0x00000000
	.align		4
        /*000c*/ 	.word	0xfffffffe
	.align		4
        /*0010*/ 	.word	0x00000000
	.align		4
        /*0014*/ 	.word	0xfffffffd
	.align		4
        /*0018*/ 	.word	0x00000000
	.align		4
        /*001c*/ 	.word	0xfffffffc


//--------------------- .nv.constant4             --------------------------
	.section	.nv.constant4,"a",@progbits
	.align	8
	.align		8
.nv.constant4:
        /*0000*/ 	.dword	_ZN34_INTERNAL_e738fc80_4_k_cu_6d8f45b84cuda3std3__45__cpo5beginE
	.align		8
        /*0008*/ 	.dword	_ZN34_INTERNAL_e738fc80_4_k_cu_6d8f45b84cuda3std3__45__cpo3endE
	.align		8
        /*0010*/ 	.dword	_ZN34_INTERNAL_e738fc80_4_k_cu_6d8f45b84cuda3std3__45__cpo6cbeginE
	.align		8
        /*0018*/ 	.dword	_ZN34_INTERNAL_e738fc80_4_k_cu_6d8f45b84cuda3std3__45__cpo4cendE
	.align		8
        /*0020*/ 	.dword	_ZN34_INTERNAL_e738fc80_4_k_cu_6d8f45b84cuda3std3__45__cpo6rbeginE
	.align		8
        /*0028*/ 	.dword	_ZN34_INTERNAL_e738fc80_4_k_cu_6d8f45b84cuda3std3__45__cpo4rendE
	.align		8
        /*0030*/ 	.dword	_ZN34_INTERNAL_e738fc80_4_k_cu_6d8f45b84cuda3std3__45__cpo7crbeginE
	.align		8
        /*0038*/ 	.dword	_ZN34_INTERNAL_e738fc80_4_k_cu_6d8f45b84cuda3std3__45__cpo5crendE
	.align		8
        /*0040*/ 	.dword	_ZN34_INTERNAL_e738fc80_4_k_cu_6d8f45b84cuda3std3__436_GLOBAL__N__e738fc80_4_k_cu_6d8f45b86ignoreE
	.align		8
        /*0048*/ 	.dword	_ZN34_INTERNAL_e738fc80_4_k_cu_6d8f45b84cuda3std3__419piecewise_constructE
	.align		8
        /*0050*/ 	.dword	_ZN34_INTERNAL_e738fc80_4_k_cu_6d8f45b84cuda3std3__48in_placeE
	.align		8
        /*0058*/ 	.dword	_ZN34_INTERNAL_e738fc80_4_k_cu_6d8f45b84cuda3std3__420unreachable_sentinelE
	.align		8
        /*0060*/ 	.dword	_ZN34_INTERNAL_e738fc80_4_k_cu_6d8f45b84cuda3std3__47nulloptE
	.align		8
        /*0068*/ 	.dword	_ZN34_INTERNAL_e738fc80_4_k_cu_6d8f45b84cuda3std3__48unexpectE
	.align		8
        /*0070*/ 	.dword	_ZN34_INTERNAL_e738fc80_4_k_cu_6d8f45b84cuda3std6ranges3__45__cpo4swapE
	.align		8
        /*0078*/ 	.dword	_ZN34_INTERNAL_e738fc80_4_k_cu_6d8f45b84cuda3std6ranges3__45__cpo9iter_moveE
	.align		8
        /*0080*/ 	.dword	_ZN34_INTERNAL_e738fc80_4_k_cu_6d8f45b84cuda3std6ranges3__45__cpo5beginE
	.align		8
        /*0088*/ 	.dword	_ZN34_INTERNAL_e738fc80_4_k_cu_6d8f45b84cuda3std6ranges3__45__cpo3endE
	.align		8
        /*0090*/ 	.dword	_ZN34_INTERNAL_e738fc80_4_k_cu_6d8f45b84cuda3std6ranges3__45__cpo6cbeginE
	.align		8
        /*0098*/ 	.dword	_ZN34_INTERNAL_e738fc80_4_k_cu_6d8f45b84cuda3std6ranges3__45__cpo4cendE
	.align		8
        /*00a0*/ 	.dword	_ZN34_INTERNAL_e738fc80_4_k_cu_6d8f45b84cuda3std6ranges3__45__cpo7advanceE
	.align		8
        /*00a8*/ 	.dword	_ZN34_INTERNAL_e738fc80_4_k_cu_6d8f45b84cuda3std6ranges3__45__cpo9iter_swapE
	.align		8
        /*00b0*/ 	.dword	_ZN34_INTERNAL_e738fc80_4_k_cu_6d8f45b84cuda3std6ranges3__45__cpo4nextE
	.align		8
        /*00b8*/ 	.dword	_ZN34_INTERNAL_e738fc80_4_k_cu_6d8f45b84cuda3std6ranges3__45__cpo4prevE
	.align		8
        /*00c0*/ 	.dword	_ZN34_INTERNAL_e738fc80_4_k_cu_6d8f45b84cuda3std6ranges3__45__cpo4dataE
	.align		8
        /*00c8*/ 	.dword	_ZN34_INTERNAL_e738fc80_4_k_cu_6d8f45b84cuda3std6ranges3__45__cpo5cdataE
	.align		8
        /*00d0*/ 	.dword	_ZN34_INTERNAL_e738fc80_4_k_cu_6d8f45b84cuda3std6ranges3__45__cpo4sizeE
	.align		8
        /*00d8*/ 	.dword	_ZN34_INTERNAL_e738fc80_4_k_cu_6d8f45b84cuda3std6ranges3__45__cpo5ssizeE
	.align		8
        /*00e0*/ 	.dword	_ZN34_INTERNAL_e738fc80_4_k_cu_6d8f45b84cuda3std6ranges3__45__cpo8distanceE
	.align		8
        /*00e8*/ 	.dword	_ZN34_INTERNAL_e738fc80_4_k_cu_6d8f45b86thrust23THRUST_300001_SM_900_NS8cuda_cub3parE
	.align		8
        /*00f0*/ 	.dword	_ZN34_INTERNAL_e738fc80_4_k_cu_6d8f45b86thrust23THRUST_300001_SM_900_NS8cuda_cub10par_nosyncE
	.align		8
        /*00f8*/ 	.dword	_ZN34_INTERNAL_e738fc80_4_k_cu_6d8f45b86thrust23THRUST_300001_SM_900_NS6system6detail10sequential3seqE
	.align		8
        /*0100*/ 	.dword	_ZN34_INTERNAL_e738fc80_4_k_cu_6d8f45b86thrust23THRUST_300001_SM_900_NS12placeholders2_1E
	.align		8
        /*0108*/ 	.dword	_ZN34_INTERNAL_e738fc80_4_k_cu_6d8f45b86thrust23THRUST_300001_SM_900_NS12placeholders2_2E
	.align		8
        /*0110*/ 	.dword	_ZN34_INTERNAL_e738fc80_4_k_cu_6d8f45b86thrust23THRUST_300001_SM_900_NS12placeholders2_3E
	.align		8
        /*0118*/ 	.dword	_ZN34_INTERNAL_e738fc80_4_k_cu_6d8f45b86thrust23THRUST_300001_SM_900_NS12placeholders2_4E
	.align		8
        /*0120*/ 	.dword	_ZN34_INTERNAL_e738fc80_4_k_cu_6d8f45b86thrust23THRUST_300001_SM_900_NS12placeholders2_5E
	.align		8
        /*0128*/ 	.dword	_ZN34_INTERNAL_e738fc80_4_k_cu_6d8f45b86thrust23THRUST_300001_SM_900_NS12placeholders2_6E
	.align		8
        /*0130*/ 	.dword	_ZN34_INTERNAL_e738fc80_4_k_cu_6d8f45b86thrust23THRUST_300001_SM_900_NS12placeholders2_7E
	.align		8
        /*0138*/ 	.dword	_ZN34_INTERNAL_e738fc80_4_k_cu_6d8f45b86thrust23THRUST_300001_SM_900_NS12placeholders2_8E
	.align		8
        /*0140*/ 	.dword	_ZN34_INTERNAL_e738fc80_4_k_cu_6d8f45b86thrust23THRUST_300001_SM_900_NS12placeholders2_9E
	.align		8
        /*0148*/ 	.dword	_ZN34_INTERNAL_e738fc80_4_k_cu_6d8f45b86thrust23THRUST_300001_SM_900_NS12placeholders3_10E
	.align		8
        /*0150*/ 	.dword	_ZN34_INTERNAL_e738fc80_4_k_cu_6d8f45b86thrust23THRUST_300001_SM_900_NS3seqE
	.align		8
        /*0158*/ 	.dword	_ZN34_INTERNAL_e738fc80_4_k_cu_6d8f45b84cute7productE
	.align		8
        /*0160*/ 	.dword	_ZN34_INTERNAL_e738fc80_4_k_cu_6d8f45b84cute1_E


//--------------------- .text._ZN3cub17CUB_300001_SM_9006detail11EmptyKernelIvEEvv --------------------------
	.section	.text._ZN3cub17CUB_300001_SM_9006detail11EmptyKernelIvEEvv,"ax",@progbits
	.align	128
        .global         _ZN3cub17CUB_300001_SM_9006detail11EmptyKernelIvEEvv
        .type           _ZN3cub17CUB_300001_SM_9006detail11EmptyKernelIvEEvv,@function
        .size           _ZN3cub17CUB_300001_SM_9006detail11EmptyKernelIvEEvv,(.L_x_35 - _ZN3cub17CUB_300001_SM_9006detail11EmptyKernelIvEEvv)
        .other          _ZN3cub17CUB_300001_SM_9006detail11EmptyKernelIvEEvv,@"STO_CUDA_ENTRY STV_DEFAULT"
_ZN3cub17CUB_300001_SM_9006detail11EmptyKernelIvEEvv:
.text._ZN3cub17CUB_300001_SM_9006detail11EmptyKernelIvEEvv:
[----:B------:R-:W-:Y:S01]  /*0000*/  LDC R1, c[0x0][0x28] ;  /* 0x00000a00ff017b82 */ /* 0x000fe20000000800 */
[----:B------:R-:W-:Y:S05]  /*0010*/  EXIT ;  /* 0x000000000000794d */ /* 0x000fea0003800000 */
.L_x_0:
[----:B------:R-:W-:-:S00]  /*0020*/  BRA `(.L_x_0) ;  /* 0xfffffffc00fc7947 */ /* 0x000fc0000383ffff */
[----:B------:R-:W-:-:S00]  /*0030*/  NOP ;  /* 0x0000000000007918 */ /* 0x000fc00000000000 */
        /* <DEDUP_REMOVED lines=12> */
.L_x_35:


//--------------------- .text._Z25copy_if_kernel_vectorizedIN4cute6TensorINS0_10ViewEngineINS0_8gmem_ptrIPfEEEENS0_6LayoutINS0_5tupleIJiiEEENS8_IJNS0_1CILi1EEEiEEEEEEESE_NS8_IJNSA_ILi128EEENSA_ILi64EEEEEENS0_9TiledCopyINS0_9Copy_AtomIJNS0_13UniversalCopyIN7cutlass9uint128_tESM_EEfEEENS7_INS8_IJNSA_ILi256EEENSA_ILi4EEEEEENS8_IJSQ_SB_EEEEENS8_IJSF_NSA_ILi8EEEEEEEEEvT_T0_T1_T2_ --------------------------
	.section	.text._Z25copy_if_kernel_vectorizedIN4cute6TensorINS0_10ViewEngineINS0_8gmem_ptrIPfEEEENS0_6LayoutINS0_5tupleIJiiEEENS8_IJNS0_1CILi1EEEiEEEEEEESE_NS8_IJNSA_ILi128EEENSA_ILi64EEEEEENS0_9TiledCopyINS0_9Copy_AtomIJNS0_13UniversalCopyIN7cutlass9uint128_tESM_EEfEEENS7_INS8_IJNSA_ILi256EEENSA_ILi4EEEEEENS8_IJSQ_SB_EEEEENS8_IJSF_NSA_ILi8EEEEEEEEEvT_T0_T1_T2_,"ax",@progbits
	.align	128
        .global         _Z25copy_if_kernel_vectorizedIN4cute6TensorINS0_10ViewEngineINS0_8gmem_ptrIPfEEEENS0_6LayoutINS0_5tupleIJiiEEENS8_IJNS0_1CILi1EEEiEEEEEEESE_NS8_IJNSA_ILi128EEENSA_ILi64EEEEEENS0_9TiledCopyINS0_9Copy_AtomIJNS0_13UniversalCopyIN7cutlass9uint128_tESM_EEfEEENS7_INS8_IJNSA_ILi256EEENSA_ILi4EEEEEENS8_IJSQ_SB_EEEEENS8_IJSF_NSA_ILi8EEEEEEEEEvT_T0_T1_T2_
        .type           _Z25copy_if_kernel_vectorizedIN4cute6TensorINS0_10ViewEngineINS0_8gmem_ptrIPfEEEENS0_6LayoutINS0_5tupleIJiiEEENS8_IJNS0_1CILi1EEEiEEEEEEESE_NS8_IJNSA_ILi128EEENSA_ILi64EEEEEENS0_9TiledCopyINS0_9Copy_AtomIJNS0_13UniversalCopyIN7cutlass9uint128_tESM_EEfEEENS7_INS8_IJNSA_ILi256EEENSA_ILi4EEEEEENS8_IJSQ_SB_EEEEENS8_IJSF_NSA_ILi8EEEEEEEEEvT_T0_T1_T2_,@function
        .size           _Z25copy_if_kernel_vectorizedIN4cute6TensorINS0_10ViewEngineINS0_8gmem_ptrIPfEEEENS0_6LayoutINS0_5tupleIJiiEEENS8_IJNS0_1CILi1EEEiEEEEEEESE_NS8_IJNSA_ILi128EEENSA_ILi64EEEEEENS0_9TiledCopyINS0_9Copy_AtomIJNS0_13UniversalCopyIN7cutlass9uint128_tESM_EEfEEENS7_INS8_IJNSA_ILi256EEENSA_ILi4EEEEEENS8_IJSQ_SB_EEEEENS8_IJSF_NSA_ILi8EEEEEEEEEvT_T0_T1_T2_,(.L_x_36 - _Z25copy_if_kernel_vectorizedIN4cute6TensorINS0_10ViewEngineINS0_8gmem_ptrIPfEEEENS0_6LayoutINS0_5tupleIJiiEEENS8_IJNS0_1CILi1EEEiEEEEEEESE_NS8_IJNSA_ILi128EEENSA_ILi64EEEEEENS0_9TiledCopyINS0_9Copy_AtomIJNS0_13UniversalCopyIN7cutlass9uint128_tESM_EEfEEENS7_INS8_IJNSA_ILi256EEENSA_ILi4EEEEEENS8_IJSQ_SB_EEEEENS8_IJSF_NSA_ILi8EEEEEEEEEvT_T0_T1_T2_)
        .other          _Z25copy_if_kernel_vectorizedIN4cute6TensorINS0_10ViewEngineINS0_8gmem_ptrIPfEEEENS0_6LayoutINS0_5tupleIJiiEEENS8_IJNS0_1CILi1EEEiEEEEEEESE_NS8_IJNSA_ILi128EEENSA_ILi64EEEEEENS0_9TiledCopyINS0_9Copy_AtomIJNS0_13UniversalCopyIN7cutlass9uint128_tESM_EEfEEENS7_INS8_IJNSA_ILi256EEENSA_ILi4EEEEEENS8_IJSQ_SB_EEEEENS8_IJSF_NSA_ILi8EEEEEEEEEvT_T0_T1_T2_,@"STO_CUDA_ENTRY STV_DEFAULT"
_Z25copy_if_kernel_vectorizedIN4cute6TensorINS0_10ViewEngineINS0_8gmem_ptrIPfEEEENS0_6LayoutINS0_5tupleIJiiEEENS8_IJNS0_1CILi1EEEiEEEEEEESE_NS8_IJNSA_ILi128EEENSA_ILi64EEEEEENS0_9TiledCopyINS0_9Copy_AtomIJNS0_13UniversalCopyIN7cutlass9uint128_tESM_EEfEEENS7_INS8_IJNSA_ILi256EEENSA_ILi4EEEEEENS8_IJSQ_SB_EEEEENS8_IJSF_NSA_ILi8EEEEEEEEEvT_T0_T1_T2_:
.text._Z25copy_if_kernel_vectorizedIN4cute6TensorINS0_10ViewEngineINS0_8gmem_ptrIPfEEEENS0_6LayoutINS0_5tupleIJiiEEENS8_IJNS0_1CILi1EEEiEEEEEEESE_NS8_IJNSA_ILi128EEENSA_ILi64EEEEEENS0_9TiledCopyINS0_9Copy_AtomIJNS0_13UniversalCopyIN7cutlass9uint128_tESM_EEfEEENS7_INS8_IJNSA_ILi256EEENSA_ILi4EEEEEENS8_IJSQ_SB_EEEEENS8_IJSF_NSA_ILi8EEEEEEEEEvT_T0_T1_T2_:
[----:B------:R-:W-:Y:S01]  /*0000*/  LDC R1, c[0x0][0x28] ;  /* 0x00000a00ff017b82 */ /* 0x000fe20000000800 */
[----:B------:R-:W0:Y:S07]  /*0010*/  S2R R28, SR_TID.X ;  /* 0x00000000001c7919 */ /* 0x000e2e0000002100 */
[----:B------:R-:W1:Y:S01]  /*0020*/  S2UR UR4, SR_CTAID.X ;  /* 0x00000000000479c3 */ /* 0x000e620000002500 */
[----:B------:R-:W-:Y:S01]  /*0030*/  ULDC.64 UR6, c[0x0][0x210] ;  /* 0x0000840000067ab9 */ /* 0x000fe20000000a00 */
[----:B------:R-:W-:Y:S01]  /*0040*/  ULDC.64 UR8, c[0x0][0x238] ;  /* 0x00008e0000087ab9 */ /* 0x000fe20000000a00 */
[----:B------:R-:W2:Y:S01]  /*0050*/  S2R R4, SR_TID.X ;  /* 0x0000000000047919 */ /* 0x000ea20000002100 */
[----:B------:R-:W-:-:S02]  /*0060*/  CS2R R10, SRZ ;  /* 0x00000000000a7805 */ /* 0x000fc4000001ff00 */
[----:B------:R-:W-:Y:S02]  /*0070*/  CS2R R12, SRZ ;  /* 0x00000000000c7805 */ /* 0x000fe4000001ff00 */
[----:B------:R-:W-:Y:S01]  /*0080*/  CS2R R14, SRZ ;  /* 0x00000000000e7805 */ /* 0x000fe2000001ff00 */
[----:B------:R-:W3:Y:S01]  /*0090*/  S2R R3, SR_CTAID.Y ;  /* 0x0000000000037919 */ /* 0x000ee20000002600 */
[----:B------:R-:W4:Y:S08]  /*00a0*/  LDC R32, c[0x0][0x218] ;  /* 0x00008600ff207b82 */ /* 0x000f300000000800 */
[----:B------:R-:W4:Y:S01]  /*00b0*/  LDC R0, c[0x0][0x230] ;  /* 0x00008c00ff007b82 */ /* 0x000f220000000800 */
[----:B-1----:R-:W-:Y:S01]  /*00c0*/  USHF.L.U32 UR4, UR4, 0x7, URZ ;  /* 0x0000000704047899 */ /* 0x002fe2000800063f */
[----:B0-----:R-:W-:Y:S01]  /*00d0*/  IMAD.SHL.U32 R2, R28, 0x4, RZ ;  /* 0x000000041c027824 */ /* 0x001fe200078e00ff */
[----:B------:R-:W-:Y:S01]  /*00e0*/  SHF.R.U32.HI R28, RZ, 0x5, R28 ;  /* 0x00000005ff1c7819 */ /* 0x000fe2000001161c */
[----:B--2---:R-:W-:-:S03]  /*00f0*/  IMAD.SHL.U32 R4, R4, 0x4, RZ ;  /* 0x0000000404047824 */ /* 0x004fc600078e00ff */
[----:B------:R-:W-:Y:S01]  /*0100*/  LOP3.LUT R5, R2, 0x7c, RZ, 0xc0, !PT ;  /* 0x0000007c02057812 */ /* 0x000fe200078ec0ff */
[----:B---3--:R-:W-:Y:S01]  /*0110*/  IMAD.SHL.U32 R3, R3, 0x40, RZ ;  /* 0x0000004003037824 */ /* 0x008fe200078e00ff */
[----:B------:R-:W-:Y:S02]  /*0120*/  LOP3.LUT R7, R4, 0x7c, RZ, 0xc0, !PT ;  /* 0x0000007c04077812 */ /* 0x000fe400078ec0ff */
[----:B------:R-:W-:Y:S01]  /*0130*/  LOP3.LUT R2, R5, UR4, RZ, 0xfc, !PT ;  /* 0x0000000405027c12 */ /* 0x000fe2000f8efcff */
[C---:B----4-:R-:W-:Y:S01]  /*0140*/  IMAD R5, R28.reuse, R32, R5 ;  /* 0x000000201c057224 */ /* 0x050fe200078e0205 */
[C---:B------:R-:W-:Y:S01]  /*0150*/  IADD3 R29, R3.reuse, R28, RZ ;  /* 0x0000001c031d7210 */ /* 0x040fe20007ffe0ff */
[----:B------:R-:W-:Y:S01]  /*0160*/  IMAD R4, R28, R0, R7 ;  /* 0x000000001c047224 */ /* 0x000fe200078e0207 */
[----:B------:R-:W-:Y:S01]  /*0170*/  ISETP.GE.U32.AND P0, PT, R2, UR6, PT ;  /* 0x0000000602007c0c */ /* 0x000fe2000bf06070 */
[----:B------:R-:W-:Y:S01]  /*0180*/  IMAD.IADD R28, R3, 0x1, R28 ;  /* 0x00000001031c7824 */ /* 0x000fe200078e021c */
[----:B------:R-:W-:Y:S01]  /*0190*/  IADD3 R7, R29, 0x10, RZ ;  /* 0x000000101d077810 */ /* 0x000fe20007ffe0ff */
[----:B------:R-:W-:-:S02]  /*01a0*/  IMAD R2, R3, R32, UR4 ;  /* 0x0000000403027e24 */ /* 0x000fc4000f8e0220 */
[----:B------:R-:W-:Y:S01]  /*01b0*/  VIADD R6, R29, 0x8 ;  /* 0x000000081d067836 */ /* 0x000fe20000000000 */
[----:B------:R-:W-:Y:S01]  /*01c0*/  ISETP.GE.U32.OR P5, PT, R7, UR7, P0 ;  /* 0x0000000707007c0c */ /* 0x000fe200087a6470 */
[----:B------:R-:W-:Y:S01]  /*01d0*/  IMAD R3, R3, R0, UR4 ;  /* 0x0000000403037e24 */ /* 0x000fe2000f8e0200 */
[----:B------:R-:W-:Y:S01]  /*01e0*/  IADD3 R5, P1, R2, R5, RZ ;  /* 0x0000000502057210 */ /* 0x000fe20007f3e0ff */
[C---:B------:R-:W-:Y:S01]  /*01f0*/  VIADD R7, R29.reuse, 0x20 ;  /* 0x000000201d077836 */ /* 0x040fe20000000000 */
[----:B------:R-:W-:Y:S01]  /*0200*/  ISETP.GE.U32.OR P6, PT, R6, UR7, P0 ;  /* 0x0000000706007c0c */ /* 0x000fe200087c6470 */
[----:B------:R-:W-:Y:S01]  /*0210*/  ULDC.64 UR4, c[0x0][0x220] ;  /* 0x0000880000047ab9 */ /* 0x000fe20000000a00 */
[----:B------:R-:W-:Y:S01]  /*0220*/  IADD3 R3, P3, R4, R3, RZ ;  /* 0x0000000304037210 */ /* 0x000fe20007f7e0ff */
[----:B------:R-:W-:Y:S01]  /*0230*/  VIADD R8, R29, 0x18 ;  /* 0x000000181d087836 */ /* 0x000fe20000000000 */
[----:B------:R-:W-:Y:S01]  /*0240*/  IADD3.X R6, RZ, RZ, RZ, P1, !PT ;  /* 0x000000ffff067210 */ /* 0x000fe20000ffe4ff */
[----:B------:R-:W-:Y:S01]  /*0250*/  VIADD R16, R28, 0x30 ;  /* 0x000000301c107836 */ /* 0x000fe20000000000 */
[----:B------:R-:W-:Y:S01]  /*0260*/  LEA R36, P2, R5, UR4, 0x2 ;  /* 0x0000000405247c11 */ /* 0x000fe2000f8410ff */
[----:B------:R-:W-:Y:S01]  /*0270*/  IMAD.X R4, RZ, RZ, RZ, P3 ;  /* 0x000000ffff047224 */ /* 0x000fe200018e06ff */
[----:B------:R-:W-:-:S02]  /*0280*/  ISETP.GE.U32.OR P3, PT, R7, UR7, P0 ;  /* 0x0000000707007c0c */ /* 0x000fc40008766470 */
[----:B------:R-:W-:Y:S02]  /*0290*/  CS2R R18, SRZ ;  /* 0x0000000000127805 */ /* 0x000fe4000001ff00 */
[----:B------:R-:W-:Y:S01]  /*02a0*/  LEA R2, P1, R3, UR8, 0x2 ;  /* 0x0000000803027c11 */ /* 0x000fe2000f8210ff */
[C---:B------:R-:W-:Y:S01]  /*02b0*/  @!P5 IMAD.SHL.U32 R25, R32.reuse, 0x10, RZ ;  /* 0x000000102019d824 */ /* 0x040fe200078e00ff */
[----:B------:R-:W-:Y:S02]  /*02c0*/  LEA.HI.X R37, R5, UR5, R6, 0x2, P2 ;  /* 0x0000000505257c11 */ /* 0x000fe400090f1406 */
[----:B------:R-:W-:Y:S02]  /*02d0*/  CS2R R6, SRZ ;  /* 0x0000000000067805 */ /* 0x000fe4000001ff00 */
[----:B------:R-:W-:Y:S01]  /*02e0*/  @!P6 SHF.L.U32 R23, R32, 0x3, RZ ;  /* 0x000000032017e819 */ /* 0x000fe200000006ff */
[----:B------:R-:W-:Y:S01]  /*02f0*/  ULDC.64 UR4, c[0x0][0x208] ;  /* 0x0000820000047ab9 */ /* 0x000fe20000000a00 */
[----:B------:R-:W-:-:S02]  /*0300*/  LEA.HI.X R3, R3, UR9, R4, 0x2, P1 ;  /* 0x0000000903037c11 */ /* 0x000fc400088f1404 */
[----:B------:R-:W-:Y:S02]  /*0310*/  CS2R R4, SRZ ;  /* 0x0000000000047805 */ /* 0x000fe4000001ff00 */
[----:B------:R-:W-:Y:S01]  /*0320*/  ISETP.GE.U32.OR P4, PT, R8, UR7, P0 ;  /* 0x0000000708007c0c */ /* 0x000fe20008786470 */
[----:B------:R-:W-:Y:S01]  /*0330*/  @!P6 IMAD.WIDE R22, R23, 0x4, R36 ;  /* 0x000000041716e825 */ /* 0x000fe200078e0224 */
[----:B------:R-:W-:Y:S02]  /*0340*/  ISETP.GE.U32.OR P1, PT, R16, UR7, P0 ;  /* 0x0000000710007c0c */ /* 0x000fe40008726470 */
[----:B------:R-:W-:Y:S01]  /*0350*/  @!P3 SHF.L.U32 R31, R32, 0x5, RZ ;  /* 0x00000005201fb819 */ /* 0x000fe200000006ff */
[----:B------:R-:W-:Y:S01]  /*0360*/  VIADD R8, R28, 0x28 ;  /* 0x000000281c087836 */ /* 0x000fe20000000000 */
[----:B------:R-:W2:Y:S01]  /*0370*/  @!P6 LDG.E.128 R4, desc[UR4][R22.64] ;  /* 0x000000041604e981 */ /* 0x000ea2000c1e1d00 */
[----:B------:R-:W-:Y:S02]  /*0380*/  P2R R38, PR, RZ, 0x40 ;  /* 0x00000040ff267803 */ /* 0x000fe40000000000 */
[----:B------:R-:W-:-:S02]  /*0390*/  CS2R R16, SRZ ;  /* 0x0000000000107805 */ /* 0x000fc4000001ff00 */
[----:B------:R-:W-:Y:S01]  /*03a0*/  ISETP.GE.U32.OR P6, PT, R29, UR7, P0 ;  /* 0x000000071d007c0c */ /* 0x000fe200087c6470 */
[--C-:B------:R-:W-:Y:S01]  /*03b0*/  @!P3 IMAD.WIDE R30, R31, 0x4, R36.reuse ;  /* 0x000000041f1eb825 */ /* 0x100fe200078e0224 */
[----:B------:R-:W-:Y:S02]  /*03c0*/  ISETP.GE.U32.OR P2, PT, R8, UR7, P0 ;  /* 0x0000000708007c0c */ /* 0x000fe40008746470 */
[----:B------:R-:W-:Y:S01]  /*03d0*/  CS2R R8, SRZ ;  /* 0x0000000000087805 */ /* 0x000fe2000001ff00 */
[----:B------:R-:W-:Y:S01]  /*03e0*/  VIADD R28, R28, 0x38 ;  /* 0x000000381c1c7836 */ /* 0x000fe20000000000 */
[----:B------:R0:W3:Y:S01]  /*03f0*/  @!P3 LDG.E.128 R16, desc[UR4][R30.64] ;  /* 0x000000041e10b981 */ /* 0x0000e2000c1e1d00 */
[----:B------:R-:W-:Y:S02]  /*0400*/  @!P4 IMAD R27, R32, 0x18, RZ ;  /* 0x00000018201bc824 */ /* 0x000fe400078e02ff */
[----:B------:R-:W-:Y:S01]  /*0410*/  @!P5 IMAD.WIDE R24, R25, 0x4, R36 ;  /* 0x000000041918d825 */ /* 0x000fe200078e0224 */
[----:B------:R-:W-:-:S02]  /*0420*/  ISETP.GE.U32.OR P0, PT, R28, UR7, P0 ;  /* 0x000000071c007c0c */ /* 0x000fc40008706470 */
[----:B------:R-:W-:Y:S01]  /*0430*/  CS2R R28, SRZ ;  /* 0x00000000001c7805 */ /* 0x000fe2000001ff00 */
[----:B------:R-:W-:Y:S01]  /*0440*/  @!P4 IMAD.WIDE R26, R27, 0x4, R36 ;  /* 0x000000041b1ac825 */ /* 0x000fe200078e0224 */
[----:B------:R1:W4:Y:S01]  /*0450*/  @!P5 LDG.E.128 R8, desc[UR4][R24.64] ;  /* 0x000000041808d981 */ /* 0x000322000c1e1d00 */
[----:B0-----:R-:W-:Y:S02]  /*0460*/  CS2R R30, SRZ ;  /* 0x00000000001e7805 */ /* 0x001fe4000001ff00 */
[C---:B------:R-:W-:Y:S01]  /*0470*/  @!P2 IMAD R35, R32.reuse, 0x28, RZ ;  /* 0x000000282023a824 */ /* 0x040fe200078e02ff */
[----:B------:R0:W3:Y:S04]  /*0480*/  @!P4 LDG.E.128 R12, desc[UR4][R26.64] ;  /* 0x000000041a0cc981 */ /* 0x0000e8000c1e1d00 */
[----:B------:R-:W2:Y:S01]  /*0490*/  @!P6 LDG.E.128 R28, desc[UR4][R36.64] ;  /* 0x00000004241ce981 */ /* 0x000ea2000c1e1d00 */
[----:B------:R-:W-:Y:S01]  /*04a0*/  @!P1 IMAD R41, R32, 0x30, RZ ;  /* 0x0000003020299824 */ /* 0x000fe200078e02ff */
[----:B------:R-:W-:-:S02]  /*04b0*/  CS2R R20, SRZ ;  /* 0x0000000000147805 */ /* 0x000fc4000001ff00 */
[----:B------:R-:W-:Y:S01]  /*04c0*/  CS2R R22, SRZ ;  /* 0x0000000000167805 */ /* 0x000fe2000001ff00 */
[--C-:B------:R-:W-:Y:S01]  /*04d0*/  @!P2 IMAD.WIDE R34, R35, 0x4, R36.reuse ;  /* 0x000000042322a825 */ /* 0x100fe200078e0224 */
[----:B-1----:R-:W-:Y:S02]  /*04e0*/  CS2R R24, SRZ ;  /* 0x0000000000187805 */ /* 0x002fe4000001ff00 */
[----:B0-----:R-:W-:Y:S01]  /*04f0*/  CS2R R26, SRZ ;  /* 0x00000000001a7805 */ /* 0x001fe2000001ff00 */
[----:B------:R-:W-:Y:S01]  /*0500*/  @!P1 IMAD.WIDE R40, R41, 0x4, R36 ;  /* 0x0000000429289825 */ /* 0x000fe200078e0224 */
[----:B------:R0:W3:Y:S04]  /*0510*/  @!P2 LDG.E.128 R20, desc[UR4][R34.64] ;  /* 0x000000042214a981 */ /* 0x0000e8000c1e1d00 */
[----:B------:R1:W3:Y:S01]  /*0520*/  @!P1 LDG.E.128 R24, desc[UR4][R40.64] ;  /* 0x0000000428189981 */ /* 0x0002e2000c1e1d00 */
[----:B------:R-:W-:Y:S01]  /*0530*/  IMAD R43, R32, 0x38, RZ ;  /* 0x00000038202b7824 */ /* 0x000fe200078e02ff */
[----:B------:R-:W-:-:S03]  /*0540*/  CS2R R32, SRZ ;  /* 0x0000000000207805 */ /* 0x000fc6000001ff00 */
[----:B------:R-:W-:Y:S01]  /*0550*/  IMAD.WIDE R42, R43, 0x4, R36 ;  /* 0x000000042b2a7825 */ /* 0x000fe200078e0224 */
[----:B0-----:R-:W-:-:S06]  /*0560*/  CS2R R34, SRZ ;  /* 0x0000000000227805 */ /* 0x001fcc000001ff00 */
[----:B------:R0:W5:Y:S01]  /*0570*/  @!P0 LDG.E.128 R32, desc[UR4][R42.64] ;  /* 0x000000042a208981 */ /* 0x000162000c1e1d00 */
[C---:B------:R-:W-:Y:S01]  /*0580*/  @!P5 SHF.L.U32 R37, R0.reuse, 0x4, RZ ;  /* 0x000000040025d819 */ /* 0x040fe200000006ff */
[C---:B-1----:R-:W-:Y:S02]  /*0590*/  @!P4 IMAD R41, R0.reuse, 0x18, RZ ;  /* 0x000000180029c824 */ /* 0x042fe400078e02ff */
[C---:B------:R-:W-:Y:S02]  /*05a0*/  @!P3 IMAD.SHL.U32 R45, R0.reuse, 0x20, RZ ;  /* 0x00000020002db824 */ /* 0x040fe400078e00ff */
[----:B------:R-:W-:Y:S02]  /*05b0*/  IMAD R40, R0, 0x38, RZ ;  /* 0x0000003800287824 */ /* 0x000fe400078e02ff */
[----:B------:R-:W-:-:S04]  /*05c0*/  @!P5 IMAD.WIDE R36, R37, 0x4, R2 ;  /* 0x000000042524d825 */ /* 0x000fc800078e0202 */
[----:B0-----:R-:W-:Y:S01]  /*05d0*/  @!P2 IMAD R43, R0, 0x28, RZ ;  /* 0x00000028002ba824 */ /* 0x001fe200078e02ff */
[----:B--2---:R0:W-:Y:S01]  /*05e0*/  @!P6 STG.E.128 desc[UR4][R2.64], R28 ;  /* 0x0000001c0200e986 */ /* 0x0041e2000c101d04 */
[----:B------:R-:W-:-:S13]  /*05f0*/  ISETP.NE.AND P6, PT, R38, RZ, PT ;  /* 0x000000ff2600720c */ /* 0x000fda0003fc5270 */
[----:B------:R-:W-:-:S04]  /*0600*/  @!P6 IMAD.SHL.U32 R39, R0, 0x8, RZ ;  /* 0x000000080027e824 */ /* 0x000fc800078e00ff */
[----:B------:R-:W-:-:S04]  /*0610*/  @!P6 IMAD.WIDE R38, R39, 0x4, R2 ;  /* 0x000000042726e825 */ /* 0x000fc800078e0202 */
[----:B------:R-:W-:Y:S01]  /*0620*/  @!P1 IMAD R0, R0, 0x30, RZ ;  /* 0x0000003000009824 */ /* 0x000fe200078e02ff */
[----:B------:R1:W-:Y:S01]  /*0630*/  @!P6 STG.E.128 desc[UR4][R38.64], R4 ;  /* 0x000000042600e986 */ /* 0x0003e2000c101d04 */
[----:B0-----:R-:W-:-:S04]  /*0640*/  @!P4 IMAD.WIDE R28, R41, 0x4, R2 ;  /* 0x00000004291cc825 */ /* 0x001fc800078e0202 */
[--C-:B------:R-:W-:Y:S01]  /*0650*/  @!P3 IMAD.WIDE R30, R45, 0x4, R2.reuse ;  /* 0x000000042d1eb825 */ /* 0x100fe200078e0202 */
[----:B----4-:R0:W-:Y:S04]  /*0660*/  @!P5 STG.E.128 desc[UR4][R36.64], R8 ;  /* 0x000000082400d986 */ /* 0x0101e8000c101d04 */
[----:B---3--:R0:W-:Y:S04]  /*0670*/  @!P4 STG.E.128 desc[UR4][R28.64], R12 ;  /* 0x0000000c1c00c986 */ /* 0x0081e8000c101d04 */
[----:B------:R0:W-:Y:S01]  /*0680*/  @!P3 STG.E.128 desc[UR4][R30.64], R16 ;  /* 0x000000101e00b986 */ /* 0x0001e2000c101d04 */
[----:B-1----:R-:W-:-:S04]  /*0690*/  @!P2 IMAD.WIDE R4, R43, 0x4, R2 ;  /* 0x000000042b04a825 */ /* 0x002fc800078e0202 */
[--C-:B------:R-:W-:Y:S01]  /*06a0*/  @!P1 IMAD.WIDE R6, R0, 0x4, R2.reuse ;  /* 0x0000000400069825 */ /* 0x100fe200078e0202 */
[----:B------:R0:W-:Y:S04]  /*06b0*/  @!P2 STG.E.128 desc[UR4][R4.64], R20 ;  /* 0x000000140400a986 */ /* 0x0001e8000c101d04 */
[----:B------:R0:W-:Y:S01]  /*06c0*/  @!P1 STG.E.128 desc[UR4][R6.64], R24 ;  /* 0x0000001806009986 */ /* 0x0001e2000c101d04 */
[----:B------:R-:W-:Y:S01]  /*06d0*/  IMAD.WIDE R2, R40, 0x4, R2 ;  /* 0x0000000428027825 */ /* 0x000fe200078e0202 */
[----:B------:R-:W-:Y:S06]  /*06e0*/  @P0 EXIT ;  /* 0x000000000000094d */ /* 0x000fec0003800000 */
[----:B-----5:R-:W-:Y:S01]  /*06f0*/  STG.E.128 desc[UR4][R2.64], R32 ;  /* 0x0000002002007986 */ /* 0x020fe2000c101d04 */
[----:B------:R-:W-:Y:S05]  /*0700*/  EXIT ;  /* 0x000000000000794d */ /* 0x000fea0003800000 */
.L_x_1:
        /* <DEDUP_REMOVED lines=15> */
.L_x_36:


//--------------------- .text._Z14copy_if_kernelIN4cute6TensorINS0_10ViewEngineINS0_8gmem_ptrIPfEEEENS0_6LayoutINS0_5tupleIJiiEEENS8_IJNS0_1CILi1EEEiEEEEEEESE_NS8_IJNSA_ILi128EEENSA_ILi64EEEEEENS7_INS8_IJNSA_ILi32EEENSA_ILi8EEEEEENS8_IJSB_SI_EEEEEEvT_T0_T1_T2_ --------------------------
	.section	.text._Z14copy_if_kernelIN4cute6TensorINS0_10ViewEngineINS0_8gmem_ptrIPfEEEENS0_6LayoutINS0_5tupleIJiiEEENS8_IJNS0_1CILi1EEEiEEEEEEESE_NS8_IJNSA_ILi128EEENSA_ILi64EEEEEENS7_INS8_IJNSA_ILi32EEENSA_ILi8EEEEEENS8_IJSB_SI_EEEEEEvT_T0_T1_T2_,"ax",@progbits
	.align	128
        .global         _Z14copy_if_kernelIN4cute6TensorINS0_10ViewEngineINS0_8gmem_ptrIPfEEEENS0_6LayoutINS0_5tupleIJiiEEENS8_IJNS0_1CILi1EEEiEEEEEEESE_NS8_IJNSA_ILi128EEENSA_ILi64EEEEEENS7_INS8_IJNSA_ILi32EEENSA_ILi8EEEEEENS8_IJSB_SI_EEEEEEvT_T0_T1_T2_
        .type           _Z14copy_if_kernelIN4cute6TensorINS0_10ViewEngineINS0_8gmem_ptrIPfEEEENS0_6LayoutINS0_5tupleIJiiEEENS8_IJNS0_1CILi1EEEiEEEEEEESE_NS8_IJNSA_ILi128EEENSA_ILi64EEEEEENS7_INS8_IJNSA_ILi32EEENSA_ILi8EEEEEENS8_IJSB_SI_EEEEEEvT_T0_T1_T2_,@function
        .size           _Z14copy_if_kernelIN4cute6TensorINS0_10ViewEngineINS0_8gmem_ptrIPfEEEENS0_6LayoutINS0_5tupleIJiiEEENS8_IJNS0_1CILi1EEEiEEEEEEESE_NS8_IJNSA_ILi128EEENSA_ILi64EEEEEENS7_INS8_IJNSA_ILi32EEENSA_ILi8EEEEEENS8_IJSB_SI_EEEEEEvT_T0_T1_T2_,(.L_x_37 - _Z14copy_if_kernelIN4cute6TensorINS0_10ViewEngineINS0_8gmem_ptrIPfEEEENS0_6LayoutINS0_5tupleIJiiEEENS8_IJNS0_1CILi1EEEiEEEEEEESE_NS8_IJNSA_ILi128EEENSA_ILi64EEEEEENS7_INS8_IJNSA_ILi32EEENSA_ILi8EEEEEENS8_IJSB_SI_EEEEEEvT_T0_T1_T2_)
        .other          _Z14copy_if_kernelIN4cute6TensorINS0_10ViewEngineINS0_8gmem_ptrIPfEEEENS0_6LayoutINS0_5tupleIJiiEEENS8_IJNS0_1CILi1EEEiEEEEEEESE_NS8_IJNSA_ILi128EEENSA_ILi64EEEEEENS7_INS8_IJNSA_ILi32EEENSA_ILi8EEEEEENS8_IJSB_SI_EEEEEEvT_T0_T1_T2_,@"STO_CUDA_ENTRY STV_DEFAULT"
_Z14copy_if_kernelIN4cute6TensorINS0_10ViewEngineINS0_8gmem_ptrIPfEEEENS0_6LayoutINS0_5tupleIJiiEEENS8_IJNS0_1CILi1EEEiEEEEEEESE_NS8_IJNSA_ILi128EEENSA_ILi64EEEEEENS7_INS8_IJNSA_ILi32EEENSA_ILi8EEEEEENS8_IJSB_SI_EEEEEEvT_T0_T1_T2_:
.text._Z14copy_if_kernelIN4cute6TensorINS0_10ViewEngineINS0_8gmem_ptrIPfEEEENS0_6LayoutINS0_5tupleIJiiEEENS8_IJNS0_1CILi1EEEiEEEEEEESE_NS8_IJNSA_ILi128EEENSA_ILi64EEEEEENS7_INS8_IJNSA_ILi32EEENSA_ILi8EEEEEENS8_IJSB_SI_EEEEEEvT_T0_T1_T2_:
[----:B------:R-:W-:Y:S01]  /*0000*/  LDC R1, c[0x0][0x28] ;  /* 0x00000a00ff017b82 */ /* 0x000fe20000000800 */
[----:B------:R-:W0:Y:S07]  /*0010*/  S2R R10, SR_TID.X ;  /* 0x00000000000a7919 */ /* 0x000e2e0000002100 */
[----:B------:R-:W1:Y:S01]  /*0020*/  LDC R7, c[0x0][0x218] ;  /* 0x00008600ff077b82 */ /* 0x000e620000000800 */
[----:B------:R-:W-:Y:S01]  /*0030*/  ULDC.64 UR6, c[0x0][0x210] ;  /* 0x0000840000067ab9 */ /* 0x000fe20000000a00 */
[----:B------:R-:W-:Y:S01]  /*0040*/  ULDC.64 UR8, c[0x0][0x220] ;  /* 0x0000880000087ab9 */ /* 0x000fe20000000a00 */
[----:B------:R-:W2:Y:S01]  /*0050*/  S2R R3, SR_CTAID.X ;  /* 0x0000000000037919 */ /* 0x000ea20000002500 */
[----:B------:R-:W-:Y:S01]  /*0060*/  ULDC.64 UR4, c[0x0][0x208] ;  /* 0x0000820000047ab9 */ /* 0x000fe20000000a00 */
[----:B------:R-:W-:Y:S01]  /*0070*/  ULDC.64 UR10, c[0x0][0x238] ;  /* 0x00008e00000a7ab9 */ /* 0x000fe20000000a00 */
[----:B------:R-:W3:Y:S01]  /*0080*/  S2R R4, SR_CTAID.Y ;  /* 0x0000000000047919 */ /* 0x000ee20000002600 */
[----:B0-----:R-:W-:-:S02]  /*0090*/  SHF.R.U32.HI R2, RZ, 0x5, R10 ;  /* 0x00000005ff027819 */ /* 0x001fc4000001160a */
[----:B------:R-:W-:Y:S01]  /*00a0*/  LOP3.LUT R10, R10, 0x1f, RZ, 0xc0, !PT ;  /* 0x0000001f0a0a7812 */ /* 0x000fe200078ec0ff */
[C---:B--2---:R-:W-:Y:S01]  /*00b0*/  IMAD.SHL.U32 R5, R3.reuse, 0x80, RZ ;  /* 0x0000008003057824 */ /* 0x044fe200078e00ff */
[----:B------:R-:W-:Y:S01]  /*00c0*/  LOP3.LUT R11, R2, 0x7, RZ, 0xc0, !PT ;  /* 0x00000007020b7812 */ /* 0x000fe200078ec0ff */
[----:B------:R-:W-:Y:S02]  /*00d0*/  IMAD.SHL.U32 R0, R3, 0x80, RZ ;  /* 0x0000008003007824 */ /* 0x000fe400078e00ff */
[C---:B---3--:R-:W-:Y:S01]  /*00e0*/  IMAD.SHL.U32 R3, R4.reuse, 0x40, RZ ;  /* 0x0000004004037824 */ /* 0x048fe200078e00ff */
[----:B------:R-:W-:Y:S01]  /*00f0*/  LOP3.LUT R12, R5, 0xffffff80, R10, 0xe2, !PT ;  /* 0xffffff80050c7812 */ /* 0x000fe200078ee20a */
[----:B------:R-:W-:Y:S02]  /*0100*/  IMAD.SHL.U32 R6, R4, 0x40, RZ ;  /* 0x0000004004067824 */ /* 0x000fe400078e00ff */
[-C--:B-1----:R-:W-:Y:S01]  /*0110*/  IMAD R5, R3, R7.reuse, R0 ;  /* 0x0000000703057224 */ /* 0x082fe200078e0200 */
[----:B------:R-:W-:Y:S01]  /*0120*/  ISETP.GE.U32.AND P1, PT, R12, UR6, PT ;  /* 0x000000060c007c0c */ /* 0x000fe2000bf26070 */
[----:B------:R-:W-:Y:S01]  /*0130*/  IMAD R2, R11, R7, R10 ;  /* 0x000000070b027224 */ /* 0x000fe200078e020a */
[----:B------:R-:W-:-:S04]  /*0140*/  LOP3.LUT R6, R6, 0xffffffc0, R11, 0xe2, !PT ;  /* 0xffffffc006067812 */ /* 0x000fc800078ee20b */
[----:B------:R-:W-:Y:S02]  /*0150*/  IADD3 R5, P0, R5, R2, RZ ;  /* 0x0000000205057210 */ /* 0x000fe40007f1e0ff */
[----:B------:R-:W-:Y:S01]  /*0160*/  ISETP.GE.U32.OR P4, PT, R6, UR7, P1 ;  /* 0x0000000706007c0c */ /* 0x000fe20008f86470 */
[----:B------:R-:W0:Y:S02]  /*0170*/  LDC R2, c[0x0][0x230] ;  /* 0x00008c00ff027b82 */ /* 0x000e240000000800 */
[----:B------:R-:W-:Y:S01]  /*0180*/  IMAD.X R4, RZ, RZ, RZ, P0 ;  /* 0x000000ffff047224 */ /* 0x000fe200000e06ff */
[----:B------:R-:W-:-:S04]  /*0190*/  LEA R8, P0, R5, UR8, 0x2 ;  /* 0x0000000805087c11 */ /* 0x000fc8000f8010ff */
[----:B------:R-:W-:-:S05]  /*01a0*/  LEA.HI.X R9, R5, UR9, R4, 0x2, P0 ;  /* 0x0000000905097c11 */ /* 0x000fca00080f1404 */
[----:B------:R-:W2:Y:S01]  /*01b0*/  @!P4 LDG.E R13, desc[UR4][R8.64] ;  /* 0x00000004080dc981 */ /* 0x000ea2000c1e1900 */
[C---:B------:R-:W-:Y:S01]  /*01c0*/  VIADD R14, R12.reuse, 0x20 ;  /* 0x000000200c0e7836 */ /* 0x040fe20000000000 */
[----:B------:R-:W-:Y:S01]  /*01d0*/  BSSY B0, `(.L_x_2) ;  /* 0x0000013000007945 */ /* 0x000fe20003800000 */
[C---:B------:R-:W-:Y:S02]  /*01e0*/  VIADD R15, R12.reuse, 0x40 ;  /* 0x000000400c0f7836 */ /* 0x040fe40000000000 */
[----:B------:R-:W-:Y:S01]  /*01f0*/  VIADD R12, R12, 0x60 ;  /* 0x000000600c0c7836 */ /* 0x000fe20000000000 */
[----:B------:R-:W-:Y:S02]  /*0200*/  ISETP.GE.U32.AND P3, PT, R14, UR6, PT ;  /* 0x000000060e007c0c */ /* 0x000fe4000bf66070 */
[----:B------:R-:W-:Y:S02]  /*0210*/  ISETP.GE.U32.AND P2, PT, R15, UR6, PT ;  /* 0x000000060f007c0c */ /* 0x000fe4000bf46070 */
[C---:B------:R-:W-:Y:S01]  /*0220*/  ISETP.GE.U32.OR P5, PT, R6.reuse, UR7, P3 ;  /* 0x0000000706007c0c */ /* 0x040fe20009fa6470 */
[-C--:B0-----:R-:W-:Y:S01]  /*0230*/  IMAD R3, R3, R2.reuse, R0 ;  /* 0x0000000203037224 */ /* 0x081fe200078e0200 */
[----:B------:R-:W-:Y:S01]  /*0240*/  ISETP.GE.U32.OR P6, PT, R6, UR7, P2 ;  /* 0x0000000706007c0c */ /* 0x000fe200097c6470 */
[----:B------:R-:W-:-:S05]  /*0250*/  IMAD R10, R11, R2, R10 ;  /* 0x000000020b0a7224 */ /* 0x000fca00078e020a */
[----:B------:R-:W-:-:S05]  /*0260*/  IADD3 R3, P0, R3, R10, RZ ;  /* 0x0000000a03037210 */ /* 0x000fca0007f1e0ff */
[----:B------:R-:W-:Y:S01]  /*0270*/  IMAD.X R0, RZ, RZ, RZ, P0 ;  /* 0x000000ffff007224 */ /* 0x000fe200000e06ff */
[----:B------:R-:W-:-:S04]  /*0280*/  LEA R10, P0, R3, UR10, 0x2 ;  /* 0x0000000a030a7c11 */ /* 0x000fc8000f8010ff */
[----:B------:R-:W-:Y:S02]  /*0290*/  LEA.HI.X R11, R3, UR11, R0, 0x2, P0 ;  /* 0x0000000b030b7c11 */ /* 0x000fe400080f1400 */
[----:B------:R-:W-:-:S03]  /*02a0*/  ISETP.GE.U32.AND P0, PT, R12, UR6, PT ;  /* 0x000000060c007c0c */ /* 0x000fc6000bf06070 */
[----:B--2---:R0:W-:Y:S01]  /*02b0*/  @!P4 STG.E desc[UR4][R10.64], R13 ;  /* 0x0000000d0a00c986 */ /* 0x0041e2000c101904 */
[----:B------:R-:W-:Y:S01]  /*02c0*/  ISETP.GE.U32.OR P4, PT, R6, UR7, P0 ;  /* 0x0000000706007c0c */ /* 0x000fe20008786470 */
[----:B------:R-:W-:-:S12]  /*02d0*/  @P5 BRA `(.L_x_3) ;  /* 0x0000000000085947 */ /* 0x000fd80003800000 */
[----:B0-----:R-:W2:Y:S04]  /*02e0*/  LDG.E R13, desc[UR4][R8.64+0x80] ;  /* 0x00008004080d7981 */ /* 0x001ea8000c1e1900 */
[----:B--2---:R1:W-:Y:S02]  /*02f0*/  STG.E desc[UR4][R10.64+0x80], R13 ;  /* 0x0000800d0a007986 */ /* 0x0043e4000c101904 */
.L_x_3:
[----:B------:R-:W-:Y:S05]  /*0300*/  BSYNC B0 ;  /* 0x0000000000007941 */ /* 0x000fea0003800000 */
.L_x_2:
[----:B------:R-:W-:Y:S04]  /*0310*/  BSSY B0, `(.L_x_4) ;  /* 0x0000004000007945 */ /* 0x000fe80003800000 */
[----:B------:R-:W-:Y:S05]  /*0320*/  @P6 BRA `(.L_x_5) ;  /* 0x0000000000086947 */ /* 0x000fea0003800000 */
[----:B01----:R-:W2:Y:S04]  /*0330*/  LDG.E R13, desc[UR4][R8.64+0x100] ;  /* 0x00010004080d7981 */ /* 0x003ea8000c1e1900 */
[----:B--2---:R2:W-:Y:S02]  /*0340*/  STG.E desc[UR4][R10.64+0x100], R13 ;  /* 0x0001000d0a007986 */ /* 0x0045e4000c101904 */
.L_x_5:
[----:B------:R-:W-:Y:S05]  /*0350*/  BSYNC B0 ;  /* 0x0000000000007941 */ /* 0x000fea0003800000 */
.L_x_4:
[----:B------:R-:W3:Y:S01]  /*0360*/  @!P4 LDG.E R15, desc[UR4][R8.64+0x180] ;  /* 0x00018004080fc981 */ /* 0x000ee2000c1e1900 */
[----:B------:R-:W-:Y:S02]  /*0370*/  IMAD.SHL.U32 R12, R7, 0x8, RZ ;  /* 0x00000008070c7824 */ /* 0x000fe400078e00ff */
[----:B------:R-:W-:-:S03]  /*0380*/  VIADD R14, R6, 0x8 ;  /* 0x00000008060e7836 */ /* 0x000fc60000000000 */
[----:B012---:R-:W-:Y:S02]  /*0390*/  IADD3 R13, P6, R12, R5, RZ ;  /* 0x000000050c0d7210 */ /* 0x007fe40007fde0ff */
[----:B------:R-:W-:Y:S02]  /*03a0*/  ISETP.GE.U32.OR P5, PT, R14, UR7, P1 ;  /* 0x000000070e007c0c */ /* 0x000fe40008fa6470 */
[----:B------:R-:W-:Y:S02]  /*03b0*/  LEA.HI.X.SX32 R16, R12, R4, 0x1, P6 ;  /* 0x000000040c107211 */ /* 0x000fe400030f0eff */
[----:B------:R-:W-:-:S04]  /*03c0*/  LEA R12, P6, R13, UR8, 0x2 ;  /* 0x000000080d0c7c11 */ /* 0x000fc8000f8c10ff */
[----:B------:R-:W-:Y:S01]  /*03d0*/  LEA.HI.X R13, R13, UR9, R16, 0x2, P6 ;  /* 0x000000090d0d7c11 */ /* 0x000fe2000b0f1410 */
[----:B------:R-:W-:Y:S01]  /*03e0*/  IMAD.SHL.U32 R16, R2, 0x8, RZ ;  /* 0x0000000802107824 */ /* 0x000fe200078e00ff */
[----:B---3--:R0:W-:Y:S04]  /*03f0*/  @!P4 STG.E desc[UR4][R10.64+0x180], R15 ;  /* 0x0001800f0a00c986 */ /* 0x0081e8000c101904 */
[----:B------:R-:W2:Y:S01]  /*0400*/  @!P5 LDG.E R17, desc[UR4][R12.64] ;  /* 0x000000040c11d981 */ /* 0x000ea2000c1e1900 */
[----:B------:R-:W-:Y:S01]  /*0410*/  IADD3 R9, P4, R16, R3, RZ ;  /* 0x0000000310097210 */ /* 0x000fe20007f9e0ff */
[----:B------:R-:W-:Y:S01]  /*0420*/  BSSY B0, `(.L_x_6) ;  /* 0x000000b000007945 */ /* 0x000fe20003800000 */
[----:B------:R-:W-:Y:S02]  /*0430*/  ISETP.GE.U32.OR P6, PT, R14, UR7, P3 ;  /* 0x000000070e007c0c */ /* 0x000fe40009fc6470 */
[----:B------:R-:W-:-:S02]  /*0440*/  LEA.HI.X.SX32 R16, R16, R0, 0x1, P4 ;  /* 0x0000000010107211 */ /* 0x000fc400020f0eff */
[----:B------:R-:W-:-:S04]  /*0450*/  LEA R8, P4, R9, UR10, 0x2 ;  /* 0x0000000a09087c11 */ /* 0x000fc8000f8810ff */
[----:B------:R-:W-:Y:S02]  /*0460*/  LEA.HI.X R9, R9, UR11, R16, 0x2, P4 ;  /* 0x0000000b09097c11 */ /* 0x000fe4000a0f1410 */
[----:B------:R-:W-:-:S03]  /*0470*/  ISETP.GE.U32.OR P4, PT, R14, UR7, P2 ;  /* 0x000000070e007c0c */ /* 0x000fc60009786470 */
[----:B--2---:R0:W-:Y:S01]  /*0480*/  @!P5 STG.E desc[UR4][R8.64], R17 ;  /* 0x000000110800d986 */ /* 0x0041e2000c101904 */
[----:B------:R-:W-:Y:S01]  /*0490*/  ISETP.GE.U32.OR P5, PT, R14, UR7, P0 ;  /* 0x000000070e007c0c */ /* 0x000fe200087a6470 */
[----:B------:R-:W-:-:S12]  /*04a0*/  @P6 BRA `(.L_x_7) ;  /* 0x0000000000086947 */ /* 0x000fd80003800000 */
[----:B0-----:R-:W2:Y:S04]  /*04b0*/  LDG.E R11, desc[UR4][R12.64+0x80] ;  /* 0x000080040c0b7981 */ /* 0x001ea8000c1e1900 */
[----:B--2---:R1:W-:Y:S02]  /*04c0*/  STG.E desc[UR4][R8.64+0x80], R11 ;  /* 0x0000800b08007986 */ /* 0x0043e4000c101904 */
.L_x_7:
[----:B------:R-:W-:Y:S05]  /*04d0*/  BSYNC B0 ;  /* 0x0000000000007941 */ /* 0x000fea0003800000 */
.L_x_6:
[----:B------:R-:W-:Y:S04]  /*04e0*/  BSSY B0, `(.L_x_8) ;  /* 0x0000004000007945 */ /* 0x000fe80003800000 */
[----:B------:R-:W-:Y:S05]  /*04f0*/  @P4 BRA `(.L_x_9) ;  /* 0x0000000000084947 */ /* 0x000fea0003800000 */
[----:B01----:R-:W2:Y:S04]  /*0500*/  LDG.E R11, desc[UR4][R12.64+0x100] ;  /* 0x000100040c0b7981 */ /* 0x003ea8000c1e1900 */
[----:B--2---:R2:W-:Y:S02]  /*0510*/  STG.E desc[UR4][R8.64+0x100], R11 ;  /* 0x0001000b08007986 */ /* 0x0045e4000c101904 */
.L_x_9:
[----:B------:R-:W-:Y:S05]  /*0520*/  BSYNC B0 ;  /* 0x0000000000007941 */ /* 0x000fea0003800000 */
.L_x_8:
[----:B0-----:R-:W3:Y:S01]  /*0530*/  @!P5 LDG.E R15, desc[UR4][R12.64+0x180] ;  /* 0x000180040c0fd981 */ /* 0x001ee2000c1e1900 */
[----:B------:R-:W-:Y:S02]  /*0540*/  IMAD.SHL.U32 R10, R7, 0x10, RZ ;  /* 0x00000010070a7824 */ /* 0x000fe400078e00ff */
[----:B------:R-:W-:-:S03]  /*0550*/  VIADD R14, R6, 0x10 ;  /* 0x00000010060e7836 */ /* 0x000fc60000000000 */
[----:B-12---:R-:W-:Y:S02]  /*0560*/  IADD3 R11, P6, R10, R5, RZ ;  /* 0x000000050a0b7210 */ /* 0x006fe40007fde0ff */
        /* <DEDUP_REMOVED lines=19> */
.L_x_11:
[----:B------:R-:W-:Y:S05]  /*06a0*/  BSYNC B0 ;  /* 0x0000000000007941 */ /* 0x000fea0003800000 */
.L_x_10:
[----:B------:R-:W-:Y:S04]  /*06b0*/  BSSY B0, `(.L_x_12) ;  /* 0x0000004000007945 */ /* 0x000fe80003800000 */
[----:B------:R-:W-:Y:S05]  /*06c0*/  @P5 BRA `(.L_x_13) ;  /* 0x0000000000085947 */ /* 0x000fea0003800000 */
[----:B01----:R-:W2:Y:S04]  /*06d0*/  LDG.E R9, desc[UR4][R10.64+0x100] ;  /* 0x000100040a097981 */ /* 0x003ea8000c1e1900 */
[----:B--2---:R2:W-:Y:S02]  /*06e0*/  STG.E desc[UR4][R12.64+0x100], R9 ;  /* 0x000100090c007986 */ /* 0x0045e4000c101904 */
.L_x_13:
[----:B------:R-:W-:Y:S05]  /*06f0*/  BSYNC B0 ;  /* 0x0000000000007941 */ /* 0x000fea0003800000 */
.L_x_12:
[----:B0-----:R-:W3:Y:S01]  /*0700*/  @!P4 LDG.E R15, desc[UR4][R10.64+0x180] ;  /* 0x000180040a0fc981 */ /* 0x001ee2000c1e1900 */
[----:B------:R-:W-:Y:S02]  /*0710*/  IMAD R8, R7, 0x18, RZ ;  /* 0x0000001807087824 */ /* 0x000fe400078e02ff */
[----:B------:R-:W-:-:S03]  /*0720*/  VIADD R14, R6, 0x18 ;  /* 0x00000018060e7836 */ /* 0x000fc60000000000 */
[----:B-12---:R-:W-:Y:S02]  /*0730*/  IADD3 R9, P6, R8, R5, RZ ;  /* 0x0000000508097210 */ /* 0x006fe40007fde0ff */
[----:B------:R-:W-:Y:S02]  /*0740*/  ISETP.GE.U32.OR P5, PT, R14, UR7, P1 ;  /* 0x000000070e007c0c */ /* 0x000fe40008fa6470 */
[----:B------:R-:W-:Y:S02]  /*0750*/  LEA.HI.X.SX32 R16, R8, R4, 0x1, P6 ;  /* 0x0000000408107211 */ /* 0x000fe400030f0eff */
[----:B------:R-:W-:-:S04]  /*0760*/  LEA R8, P6, R9, UR8, 0x2 ;  /* 0x0000000809087c11 */ /* 0x000fc8000f8c10ff */
[----:B------:R-:W-:Y:S01]  /*0770*/  LEA.HI.X R9, R9, UR9, R16, 0x2, P6 ;  /* 0x0000000909097c11 */ /* 0x000fe2000b0f1410 */
[----:B------:R-:W-:Y:S01]  /*0780*/  IMAD R16, R2, 0x18, RZ ;  /* 0x0000001802107824 */ /* 0x000fe200078e02ff */
        /* <DEDUP_REMOVED lines=14> */
.L_x_15:
[----:B------:R-:W-:Y:S05]  /*0870*/  BSYNC B0 ;  /* 0x0000000000007941 */ /* 0x000fea0003800000 */
.L_x_14:
[----:B------:R-:W-:Y:S04]  /*0880*/  BSSY B0, `(.L_x_16) ;  /* 0x0000004000007945 */ /* 0x000fe80003800000 */
[----:B------:R-:W-:Y:S05]  /*0890*/  @P4 BRA `(.L_x_17) ;  /* 0x0000000000084947 */ /* 0x000fea0003800000 */
[----:B01----:R-:W2:Y:S04]  /*08a0*/  LDG.E R13, desc[UR4][R8.64+0x100] ;  /* 0x00010004080d7981 */ /* 0x003ea8000c1e1900 */
[----:B--2---:R2:W-:Y:S02]  /*08b0*/  STG.E desc[UR4][R10.64+0x100], R13 ;  /* 0x0001000d0a007986 */ /* 0x0045e4000c101904 */
.L_x_17:
[----:B------:R-:W-:Y:S05]  /*08c0*/  BSYNC B0 ;  /* 0x0000000000007941 */ /* 0x000fea0003800000 */
.L_x_16:
        /* <DEDUP_REMOVED lines=23> */
.L_x_19:
[----:B------:R-:W-:Y:S05]  /*0a40*/  BSYNC B0 ;  /* 0x0000000000007941 */ /* 0x000fea0003800000 */
.L_x_18:
[----:B------:R-:W-:Y:S04]  /*0a50*/  BSSY B0, `(.L_x_20) ;  /* 0x0000004000007945 */ /* 0x000fe80003800000 */
[----:B------:R-:W-:Y:S05]  /*0a60*/  @P5 BRA `(.L_x_21) ;  /* 0x0000000000085947 */ /* 0x000fea0003800000 */
[----:B01----:R-:W2:Y:S04]  /*0a70*/  LDG.E R11, desc[UR4][R12.64+0x100] ;  /* 0x000100040c0b7981 */ /* 0x003ea8000c1e1900 */
[----:B--2---:R2:W-:Y:S02]  /*0a80*/  STG.E desc[UR4][R8.64+0x100], R11 ;  /* 0x0001000b08007986 */ /* 0x0045e4000c101904 */
.L_x_21:
[----:B------:R-:W-:Y:S05]  /*0a90*/  BSYNC B0 ;  /* 0x0000000000007941 */ /* 0x000fea0003800000 */
.L_x_20:
        /* <DEDUP_REMOVED lines=23> */
.L_x_23:
[----:B------:R-:W-:Y:S05]  /*0c10*/  BSYNC B0 ;  /* 0x0000000000007941 */ /* 0x000fea0003800000 */
.L_x_22:
[----:B------:R-:W-:Y:S04]  /*0c20*/  BSSY B0, `(.L_x_24) ;  /* 0x0000004000007945 */ /* 0x000fe80003800000 */
[----:B------:R-:W-:Y:S05]  /*0c30*/  @P4 BRA `(.L_x_25) ;  /* 0x0000000000084947 */ /* 0x000fea0003800000 */
[----:B01----:R-:W2:Y:S04]  /*0c40*/  LDG.E R9, desc[UR4][R10.64+0x100] ;  /* 0x000100040a097981 */ /* 0x003ea8000c1e1900 */
[----:B--2---:R2:W-:Y:S02]  /*0c50*/  STG.E desc[UR4][R12.64+0x100], R9 ;  /* 0x000100090c007986 */ /* 0x0045e4000c101904 */
.L_x_25:
[----:B------:R-:W-:Y:S05]  /*0c60*/  BSYNC B0 ;  /* 0x0000000000007941 */ /* 0x000fea0003800000 */
.L_x_24:
        /* <DEDUP_REMOVED lines=23> */
.L_x_27:
[----:B------:R-:W-:Y:S05]  /*0de0*/  BSYNC B0 ;  /* 0x0000000000007941 */ /* 0x000fea0003800000 */
.L_x_26:
[----:B------:R-:W-:Y:S04]  /*0df0*/  BSSY B0, `(.L_x_28) ;  /* 0x0000004000007945 */ /* 0x000fe80003800000 */
[----:B------:R-:W-:Y:S05]  /*0e00*/  @P5 BRA `(.L_x_29) ;  /* 0x0000000000085947 */ /* 0x000fea0003800000 */
[----:B01----:R-:W2:Y:S04]  /*0e10*/  LDG.E R13, desc[UR4][R8.64+0x100] ;  /* 0x00010004080d7981 */ /* 0x003ea8000c1e1900 */
[----:B--2---:R2:W-:Y:S02]  /*0e20*/  STG.E desc[UR4][R10.64+0x100], R13 ;  /* 0x0001000d0a007986 */ /* 0x0045e4000c101904 */
.L_x_29:
[----:B------:R-:W-:Y:S05]  /*0e30*/  BSYNC B0 ;  /* 0x0000000000007941 */ /* 0x000fea0003800000 */
.L_x_28:
[----:B------:R-:W3:Y:S01]  /*0e40*/  @!P4 LDG.E R9, desc[UR4][R8.64+0x180] ;  /* 0x000180040809c981 */ /* 0x000ee2000c1e1900 */
[----:B------:R-:W-:Y:S02]  /*0e50*/  IMAD R7, R7, 0x38, RZ ;  /* 0x0000003807077824 */ /* 0x000fe400078e02ff */
[----:B------:R-:W-:-:S03]  /*0e60*/  VIADD R6, R6, 0x38 ;  /* 0x0000003806067836 */ /* 0x000fc60000000000 */
[C---:B------:R-:W-:Y:S02]  /*0e70*/  IADD3 R5, P5, R7.reuse, R5, RZ ;  /* 0x0000000507057210 */ /* 0x040fe40007fbe0ff */
[----:B------:R-:W-:Y:S02]  /*0e80*/  ISETP.GE.U32.OR P1, PT, R6, UR7, P1 ;  /* 0x0000000706007c0c */ /* 0x000fe40008f26470 */
[----:B0-----:R-:W-:Y:S02]  /*0e90*/  LEA.HI.X.SX32 R12, R7, R4, 0x1, P5 ;  /* 0x00000004070c7211 */ /* 0x001fe400028f0eff */
[----:B------:R-:W-:-:S04]  /*0ea0*/  LEA R4, P5, R5, UR8, 0x2 ;  /* 0x0000000805047c11 */ /* 0x000fc8000f8a10ff */
[----:B------:R-:W-:Y:S01]  /*0eb0*/  LEA.HI.X R5, R5, UR9, R12, 0x2, P5 ;  /* 0x0000000905057c11 */ /* 0x000fe2000a8f140c */
[----:B------:R-:W-:Y:S01]  /*0ec0*/  IMAD R2, R2, 0x38, RZ ;  /* 0x0000003802027824 */ /* 0x000fe200078e02ff */
[----:B---3--:R0:W-:Y:S04]  /*0ed0*/  @!P4 STG.E desc[UR4][R10.64+0x180], R9 ;  /* 0x000180090a00c986 */ /* 0x0081e8000c101904 */
[----:B------:R-:W3:Y:S01]  /*0ee0*/  @!P1 LDG.E R7, desc[UR4][R4.64] ;  /* 0x0000000404079981 */ /* 0x000ee2000c1e1900 */
[----:B------:R-:W-:Y:S01]  /*0ef0*/  IADD3 R3, P4, R2, R3, RZ ;  /* 0x0000000302037210 */ /* 0x000fe20007f9e0ff */
[----:B------:R-:W-:Y:S01]  /*0f00*/  BSSY B0, `(.L_x_30) ;  /* 0x000000b000007945 */ /* 0x000fe20003800000 */
[----:B------:R-:W-:Y:S02]  /*0f10*/  ISETP.GE.U32.OR P3, PT, R6, UR7, P3 ;  /* 0x0000000706007c0c */ /* 0x000fe40009f66470 */
[----:B------:R-:W-:-:S02]  /*0f20*/  LEA.HI.X.SX32 R0, R2, R0, 0x1, P4 ;  /* 0x0000000002007211 */ /* 0x000fc400020f0eff */
[C---:B------:R-:W-:Y:S02]  /*0f30*/  LEA R2, P4, R3.reuse, UR10, 0x2 ;  /* 0x0000000a03027c11 */ /* 0x040fe4000f8810ff */
[C---:B------:R-:W-:Y:S02]  /*0f40*/  ISETP.GE.U32.OR P2, PT, R6.reuse, UR7, P2 ;  /* 0x0000000706007c0c */ /* 0x040fe40009746470 */
[----:B------:R-:W-:Y:S02]  /*0f50*/  LEA.HI.X R3, R3, UR11, R0, 0x2, P4 ;  /* 0x0000000b03037c11 */ /* 0x000fe4000a0f1400 */
[----:B------:R-:W-:-:S03]  /*0f60*/  ISETP.GE.U32.OR P0, PT, R6, UR7, P0 ;  /* 0x0000000706007c0c */ /* 0x000fc60008706470 */
[----:B---3--:R0:W-:Y:S01]  /*0f70*/  @!P1 STG.E desc[UR4][R2.64], R7 ;  /* 0x0000000702009986 */ /* 0x0081e2000c101904 */
[----:B------:R-:W-:Y:S09]  /*0f80*/  @P3 BRA `(.L_x_31) ;  /* 0x0000000000083947 */ /* 0x000ff20003800000 */
[----:B0-----:R-:W3:Y:S04]  /*0f90*/  LDG.E R7, desc[UR4][R4.64+0x80] ;  /* 0x0000800404077981 */ /* 0x001ee8000c1e1900 */
[----:B---3--:R3:W-:Y:S02]  /*0fa0*/  STG.E desc[UR4][R2.64+0x80], R7 ;  /* 0x0000800702007986 */ /* 0x0087e4000c101904 */
.L_x_31:
[----:B------:R-:W-:Y:S05]  /*0fb0*/  BSYNC B0 ;  /* 0x0000000000007941 */ /* 0x000fea0003800000 */
.L_x_30:
[----:B------:R-:W-:Y:S04]  /*0fc0*/  BSSY B0, `(.L_x_32) ;  /* 0x0000004000007945 */ /* 0x000fe80003800000 */
[----:B------:R-:W-:Y:S05]  /*0fd0*/  @P2 BRA `(.L_x_33) ;  /* 0x0000000000082947 */ /* 0x000fea0003800000 */
[----:B0--3--:R-:W3:Y:S04]  /*0fe0*/  LDG.E R7, desc[UR4][R4.64+0x100] ;  /* 0x0001000404077981 */ /* 0x009ee8000c1e1900 */
[----:B---3--:R4:W-:Y:S02]  /*0ff0*/  STG.E desc[UR4][R2.64+0x100], R7 ;  /* 0x0001000702007986 */ /* 0x0089e4000c101904 */
.L_x_33:
[----:B------:R-:W-:Y:S05]  /*1000*/  BSYNC B0 ;  /* 0x0000000000007941 */ /* 0x000fea0003800000 */
.L_x_32:
[----:B------:R-:W-:Y:S05]  /*1010*/  @P0 EXIT ;  /* 0x000000000000094d */ /* 0x000fea0003800000 */
[----:B------:R-:W5:Y:S04]  /*1020*/  LDG.E R5, desc[UR4][R4.64+0x180] ;  /* 0x0001800404057981 */ /* 0x000f68000c1e1900 */
[----:B-----5:R-:W-:Y:S01]  /*1030*/  STG.E desc[UR4][R2.64+0x180], R5 ;  /* 0x0001800502007986 */ /* 0x020fe2000c101904 */
[----:B------:R-:W-:Y:S05]  /*1040*/  EXIT ;  /* 0x000000000000794d */ /* 0x000fea0003800000 */
.L_x_34:
        /* <DEDUP_REMOVED lines=11> */
.L_x_37:


//--------------------- .nv.shared.reserved.0     --------------------------
	.section	.nv.shared.reserved.0,"aw",@nobits
	.weak		__nv_reservedSMEM_offset_0_alias
	.size		__nv_reservedSMEM_offset_0_alias, 0, 0
	.other		__nv_reservedSMEM_offset_0_alias,@"STO_CUDA_RESERVED_SHARED STV_DEFAULT"
__nv_reservedSMEM_offset_0_alias:
	.zero		0


//--------------------- .nv.global                --------------------------
	.section	.nv.global,"aw",@nobits
.nv.global:
	.type		_ZN34_INTERNAL_e738fc80_4_k_cu_6d8f45b86thrust23THRUST_300001_SM_900_NS12placeholders2_9E,@object
	.size		_ZN34_INTERNAL_e738fc80_4_k_cu_6d8f45b86thrust23THRUST_300001_SM_900_NS12placeholders2_9E,(_ZN34_INTERNAL_e738fc80_4_k_cu_6d8f45b84cuda3std3__436_GLOBAL__N__e738fc80_4_k_cu_6d8f45b86ignoreE - _ZN34_INTERNAL_e738fc80_4_k_cu_6d8f45b86thrust23THRUST_300001_SM_900_NS12placeholders2_9E)
_ZN34_INTERNAL_e738fc80_4_k_cu_6d8f45b86thrust23THRUST_300001_SM_900_NS12placeholders2_9E:
	.zero		1
	.type		_ZN34_INTERNAL_e738fc80_4_k_cu_6d8f45b84cuda3std3__436_GLOBAL__N__e738fc80_4_k_cu_6d8f45b86ignoreE,@object
	.size		_ZN34_INTERNAL_e738fc80_4_k_cu_6d8f45b84cuda3std3__436_GLOBAL__N__e738fc80_4_k_cu_6d8f45b86ignoreE,(_ZN34_INTERNAL_e738fc80_4_k_cu_6d8f45b84cuda3std6ranges3__45__cpo4dataE - _ZN34_INTERNAL_e738fc80_4_k_cu_6d8f45b84cuda3std3__436_GLOBAL__N__e738fc80_4_k_cu_6d8f45b86ignoreE)
_ZN34_INTERNAL_e738fc80_4_k_cu_6d8f45b84cuda3std3__436_GLOBAL__N__e738fc80_4_k_cu_6d8f45b86ignoreE:
	.zero		1
	.type		_ZN34_INTERNAL_e738fc80_4_k_cu_6d8f45b84cuda3std6ranges3__45__cpo4dataE,@object
	.size		_ZN34_INTERNAL_e738fc80_4_k_cu_6d8f45b84cuda3std6ranges3__45__cpo4dataE,(_ZN34_INTERNAL_e738fc80_4_k_cu_6d8f45b86thrust23THRUST_300001_SM_900_NS12placeholders2_1E - _ZN34_INTERNAL_e738fc80_4_k_cu_6d8f45b84cuda3std6ranges3__45__cpo4dataE)
_ZN34_INTERNAL_e738fc80_4_k_cu_6d8f45b84cuda3std6ranges3__45__cpo4dataE:
	.zero		1
	.type		_ZN34_INTERNAL_e738fc80_4_k_cu_6d8f45b86thrust23THRUST_300001_SM_900_NS12placeholders2_1E,@object
	.size		_ZN34_INTERNAL_e738fc80_4_k_cu_6d8f45b86thrust23THRUST_300001_SM_900_NS12placeholders2_1E,(_ZN34_INTERNAL_e738fc80_4_k_cu_6d8f45b84cuda3std3__45__cpo5beginE - _ZN34_INTERNAL_e738fc80_4_k_cu_6d8f45b86thrust23THRUST_300001_SM_900_NS12placeholders2_1E)
_ZN34_INTERNAL_e738fc80_4_k_cu_6d8f45b86thrust23THRUST_300001_SM_900_NS12placeholders2_1E:
	.zero		1
	.type		_ZN34_INTERNAL_e738fc80_4_k_cu_6d8f45b84cuda3std3__45__cpo5beginE,@object
	.size		_ZN34_INTERNAL_e738fc80_4_k_cu_6d8f45b84cuda3std3__45__cpo5beginE,(_ZN34_INTERNAL_e738fc80_4_k_cu_6d8f45b84cuda3std6ranges3__45__cpo5beginE - _ZN34_INTERNAL_e738fc80_4_k_cu_6d8f45b84cuda3std3__45__cpo5beginE)
_ZN34_INTERNAL_e738fc80_4_k_cu_6d8f45b84cuda3std3__45__cpo5beginE:
	.zero		1
	.type		_ZN34_INTERNAL_e738fc80_4_k_cu_6d8f45b84cuda3std6ranges3__45__cpo5beginE,@object
	.size		_ZN34_INTERNAL_e738fc80_4_k_cu_6d8f45b84cuda3std6ranges3__45__cpo5beginE,(_ZN34_INTERNAL_e738fc80_4_k_cu_6d8f45b84cute1_E - _ZN34_INTERNAL_e738fc80_4_k_cu_6d8f45b84cuda3std6ranges3__45__cpo5beginE)
_ZN34_INTERNAL_e738fc80_4_k_cu_6d8f45b84cuda3std6ranges3__45__cpo5beginE:
	.zero		1
	.type		_ZN34_INTERNAL_e738fc80_4_k_cu_6d8f45b84cute1_E,@object
	.size		_ZN34_INTERNAL_e738fc80_4_k_cu_6d8f45b84cute1_E,(_ZN34_INTERNAL_e738fc80_4_k_cu_6d8f45b84cuda3std3__47nulloptE - _ZN34_INTERNAL_e738fc80_4_k_cu_6d8f45b84cute1_E)
_ZN34_INTERNAL_e738fc80_4_k_cu_6d8f45b84cute1_E:
	.zero		1
	.type		_ZN34_INTERNAL_e738fc80_4_k_cu_6d8f45b84cuda3std3__47nulloptE,@object
	.size		_ZN34_INTERNAL_e738fc80_4_k_cu_6d8f45b84cuda3std3__47nulloptE,(_ZN34_INTERNAL_e738fc80_4_k_cu_6d8f45b84cuda3std6ranges3__45__cpo8distanceE - _ZN34_INTERNAL_e738fc80_4_k_cu_6d8f45b84cuda3std3__47nulloptE)
_ZN34_INTERNAL_e738fc80_4_k_cu_6d8f45b84cuda3std3__47nulloptE:
	.zero		1
	.type		_ZN34_INTERNAL_e738fc80_4_k_cu_6d8f45b84cuda3std6ranges3__45__cpo8distanceE,@object
	.size		_ZN34_INTERNAL_e738fc80_4_k_cu_6d8f45b84cuda3std6ranges3__45__cpo8distanceE,(_ZN34_INTERNAL_e738fc80_4_k_cu_6d8f45b86thrust23THRUST_300001_SM_900_NS12placeholders2_5E - _ZN34_INTERNAL_e738fc80_4_k_cu_6d8f45b84cuda3std6ranges3__45__cpo8distanceE)
_ZN34_INTERNAL_e738fc80_4_k_cu_6d8f45b84cuda3std6ranges3__45__cpo8distanceE:
	.zero		1
	.type		_ZN34_INTERNAL_e738fc80_4_k_cu_6d8f45b86thrust23THRUST_300001_SM_900_NS12placeholders2_5E,@object
	.size		_ZN34_INTERNAL_e738fc80_4_k_cu_6d8f45b86thrust23THRUST_300001_SM_900_NS12placeholders2_5E,(_ZN34_INTERNAL_e738fc80_4_k_cu_6d8f45b84cuda3std3__45__cpo6rbeginE - _ZN34_INTERNAL_e738fc80_4_k_cu_6d8f45b86thrust23THRUST_300001_SM_900_NS12placeholders2_5E)
_ZN34_INTERNAL_e738fc80_4_k_cu_6d8f45b86thrust23THRUST_300001_SM_900_NS12placeholders2_5E:
	.zero		1
	.type		_ZN34_INTERNAL_e738fc80_4_k_cu_6d8f45b84cuda3std3__45__cpo6rbeginE,@object
	.size		_ZN34_INTERNAL_e738fc80_4_k_cu_6d8f45b84cuda3std3__45__cpo6rbeginE,(_ZN34_INTERNAL_e738fc80_4_k_cu_6d8f45b84cuda3std6ranges3__45__cpo7advanceE - _ZN34_INTERNAL_e738fc80_4_k_cu_6d8f45b84cuda3std3__45__cpo6rbeginE)
_ZN34_INTERNAL_e738fc80_4_k_cu_6d8f45b84cuda3std3__45__cpo6rbeginE:
	.zero		1
	.type		_ZN34_INTERNAL_e738fc80_4_k_cu_6d8f45b84cuda3std6ranges3__45__cpo7advanceE,@object
	.size		_ZN34_INTERNAL_e738fc80_4_k_cu_6d8f45b84cuda3std6ranges3__45__cpo7advanceE,(_ZN34_INTERNAL_e738fc80_4_k_cu_6d8f45b86thrust23THRUST_300001_SM_900_NS3seqE - _ZN34_INTERNAL_e738fc80_4_k_cu_6d8f45b84cuda3std6ranges3__45__cpo7advanceE)
_ZN34_INTERNAL_e738fc80_4_k_cu_6d8f45b84cuda3std6ranges3__45__cpo7advanceE:
	.zero		1
	.type		_ZN34_INTERNAL_e738fc80_4_k_cu_6d8f45b86thrust23THRUST_300001_SM_900_NS3seqE,@object
	.size		_ZN34_INTERNAL_e738fc80_4_k_cu_6d8f45b86thrust23THRUST_300001_SM_900_NS3seqE,(_ZN34_INTERNAL_e738fc80_4_k_cu_6d8f45b84cuda3std3__48in_placeE - _ZN34_INTERNAL_e738fc80_4_k_cu_6d8f45b86thrust23THRUST_300001_SM_900_NS3seqE)
_ZN34_INTERNAL_e738fc80_4_k_cu_6d8f45b86thrust23THRUST_300001_SM_900_NS3seqE:
	.zero		1
	.type		_ZN34_INTERNAL_e738fc80_4_k_cu_6d8f45b84cuda3std3__48in_placeE,@object
	.size		_ZN34_INTERNAL_e738fc80_4_k_cu_6d8f45b84cuda3std3__48in_placeE,(_ZN34_INTERNAL_e738fc80_4_k_cu_6d8f45b84cuda3std6ranges3__45__cpo4sizeE - _ZN34_INTERNAL_e738fc80_4_k_cu_6d8f45b84cuda3std3__48in_placeE)
_ZN34_INTERNAL_e738fc80_4_k_cu_6d8f45b84cuda3std3__48in_placeE:
	.zero		1
	.type		_ZN34_INTERNAL_e738fc80_4_k_cu_6d8f45b84cuda3std6ranges3__45__cpo4sizeE,@object
	.size		_ZN34_INTERNAL_e738fc80_4_k_cu_6d8f45b84cuda3std6ranges3__45__cpo4sizeE,(_ZN34_INTERNAL_e738fc80_4_k_cu_6d8f45b86thrust23THRUST_300001_SM_900_NS12placeholders2_3E - _ZN34_INTERNAL_e738fc80_4_k_cu_6d8f45b84cuda3std6ranges3__45__cpo4sizeE)
_ZN34_INTERNAL_e738fc80_4_k_cu_6d8f45b84cuda3std6ranges3__45__cpo4sizeE:
	.zero		1
	.type		_ZN34_INTERNAL_e738fc80_4_k_cu_6d8f45b86thrust23THRUST_300001_SM_900_NS12placeholders2_3E,@object
	.size		_ZN34_INTERNAL_e738fc80_4_k_cu_6d8f45b86thrust23THRUST_300001_SM_900_NS12placeholders2_3E,(_ZN34_INTERNAL_e738fc80_4_k_cu_6d8f45b84cuda3std3__45__cpo6cbeginE - _ZN34_INTERNAL_e738fc80_4_k_cu_6d8f45b86thrust23THRUST_300001_SM_900_NS12placeholders2_3E)
_ZN34_INTERNAL_e738fc80_4_k_cu_6d8f45b86thrust23THRUST_300001_SM_900_NS12placeholders2_3E:
	.zero		1
	.type		_ZN34_INTERNAL_e738fc80_4_k_cu_6d8f45b84cuda3std3__45__cpo6cbeginE,@object
	.size		_ZN34_INTERNAL_e738fc80_4_k_cu_6d8f45b84cuda3std3__45__cpo6cbeginE,(_ZN34_INTERNAL_e738fc80_4_k_cu_6d8f45b84cuda3std6ranges3__45__cpo6cbeginE - _ZN34_INTERNAL_e738fc80_4_k_cu_6d8f45b84cuda3std3__45__cpo6cbeginE)
_ZN34_INTERNAL_e738fc80_4_k_cu_6d8f45b84cuda3std3__45__cpo6cbeginE:
	.zero		1
	.type		_ZN34_INTERNAL_e738fc80_4_k_cu_6d8f45b84cuda3std6ranges3__45__cpo6cbeginE,@object
	.size		_ZN34_INTERNAL_e738fc80_4_k_cu_6d8f45b84cuda3std6ranges3__45__cpo6cbeginE,(_ZN34_INTERNAL_e738fc80_4_k_cu_6d8f45b86thrust23THRUST_300001_SM_900_NS12placeholders2_7E - _ZN34_INTERNAL_e738fc80_4_k_cu_6d8f45b84cuda3std6ranges3__45__cpo6cbeginE)
_ZN34_INTERNAL_e738fc80_4_k_cu_6d8f45b84cuda3std6ranges3__45__cpo6cbeginE:
	.zero		1
	.type		_ZN34_INTERNAL_e738fc80_4_k_cu_6d8f45b86thrust23THRUST_300001_SM_900_NS12placeholders2_7E,@object
	.size		_ZN34_INTERNAL_e738fc80_4_k_cu_6d8f45b86thrust23THRUST_300001_SM_900_NS12placeholders2_7E,(_ZN34_INTERNAL_e738fc80_4_k_cu_6d8f45b84cuda3std3__45__cpo7crbeginE - _ZN34_INTERNAL_e738fc80_4_k_cu_6d8f45b86thrust23THRUST_300001_SM_900_NS12placeholders2_7E)
_ZN34_INTERNAL_e738fc80_4_k_cu_6d8f45b86thrust23THRUST_300001_SM_900_NS12placeholders2_7E:
	.zero		1
	.type		_ZN34_INTERNAL_e738fc80_4_k_cu_6d8f45b84cuda3std3__45__cpo7crbeginE,@object
	.size		_ZN34_INTERNAL_e738fc80_4_k_cu_6d8f45b84cuda3std3__45__cpo7crbeginE,(_ZN34_INTERNAL_e738fc80_4_k_cu_6d8f45b84cuda3std6ranges3__45__cpo4nextE - _ZN34_INTERNAL_e738fc80_4_k_cu_6d8f45b84cuda3std3__45__cpo7crbeginE)
_ZN34_INTERNAL_e738fc80_4_k_cu_6d8f45b84cuda3std3__45__cpo7crbeginE:
	.zero		1
	.type		_ZN34_INTERNAL_e738fc80_4_k_cu_6d8f45b84cuda3std6ranges3__45__cpo4nextE,@object
	.size		_ZN34_INTERNAL_e738fc80_4_k_cu_6d8f45b84cuda3std6ranges3__45__cpo4nextE,(_ZN34_INTERNAL_e738fc80_4_k_cu_6d8f45b84cuda3std6ranges3__45__cpo4swapE - _ZN34_INTERNAL_e738fc80_4_k_cu_6d8f45b84cuda3std6ranges3__45__cpo4nextE)
_ZN34_INTERNAL_e738fc80_4_k_cu_6d8f45b84cuda3std6ranges3__45__cpo4nextE:
	.zero		1
	.type		_ZN34_INTERNAL_e738fc80_4_k_cu_6d8f45b84cuda3std6ranges3__45__cpo4swapE,@object
	.size		_ZN34_INTERNAL_e738fc80_4_k_cu_6d8f45b84cuda3std6ranges3__45__cpo4swapE,(_ZN34_INTERNAL_e738fc80_4_k_cu_6d8f45b86thrust23THRUST_300001_SM_900_NS8cuda_cub10par_nosyncE - _ZN34_INTERNAL_e738fc80_4_k_cu_6d8f45b84cuda3std6ranges3__45__cpo4swapE)
_ZN34_INTERNAL_e738fc80_4_k_cu_6d8f45b84cuda3std6ranges3__45__cpo4swapE:
	.zero		1
	.type		_ZN34_INTERNAL_e738fc80_4_k_cu_6d8f45b86thrust23THRUST_300001_SM_900_NS8cuda_cub10par_nosyncE,@object
	.size		_ZN34_INTERNAL_e738fc80_4_k_cu_6d8f45b86thrust23THRUST_300001_SM_900_NS8cuda_cub10par_nosyncE,(_ZN34_INTERNAL_e738fc80_4_k_cu_6d8f45b84cute7productE - _ZN34_INTERNAL_e738fc80_4_k_cu_6d8f45b86thrust23THRUST_300001_SM_900_NS8cuda_cub10par_nosyncE)
_ZN34_INTERNAL_e738fc80_4_k_cu_6d8f45b86thrust23THRUST_300001_SM_900_NS8cuda_cub10par_nosyncE:
	.zero		1
	.type		_ZN34_INTERNAL_e738fc80_4_k_cu_6d8f45b84cute7productE,@object
	.size		_ZN34_INTERNAL_e738fc80_4_k_cu_6d8f45b84cute7productE,(_ZN34_INTERNAL_e738fc80_4_k_cu_6d8f45b84cuda3std3__420unreachable_sentinelE - _ZN34_INTERNAL_e738fc80_4_k_cu_6d8f45b84cute7productE)
_ZN34_INTERNAL_e738fc80_4_k_cu_6d8f45b84cute7productE:
	.zero		1
	.type		_ZN34_INTERNAL_e738fc80_4_k_cu_6d8f45b84cuda3std3__420unreachable_sentinelE,@object
	.size		_ZN34_INTERNAL_e738fc80_4_k_cu_6d8f45b84cuda3std3__420unreachable_sentinelE,(_ZN34_INTERNAL_e738fc80_4_k_cu_6d8f45b84cuda3std6ranges3__45__cpo5ssizeE - _ZN34_INTERNAL_e738fc80_4_k_cu_6d8f45b84cuda3std3__420unreachable_sentinelE)
_ZN34_INTERNAL_e738fc80_4_k_cu_6d8f45b84cuda3std3__420unreachable_sentinelE:
	.zero		1
	.type		_ZN34_INTERNAL_e738fc80_4_k_cu_6d8f45b84cuda3std6ranges3__45__cpo5ssizeE,@object
	.size		_ZN34_INTERNAL_e738fc80_4_k_cu_6d8f45b84cuda3std6ranges3__45__cpo5ssizeE,(_ZN34_INTERNAL_e738fc80_4_k_cu_6d8f45b86thrust23THRUST_300001_SM_900_NS12placeholders2_4E - _ZN34_INTERNAL_e738fc80_4_k_cu_6d8f45b84cuda3std6ranges3__45__cpo5ssizeE)
_ZN34_INTERNAL_e738fc80_4_k_cu_6d8f45b84cuda3std6ranges3__45__cpo5ssizeE:
	.zero		1
	.type		_ZN34_INTERNAL_e738fc80_4_k_cu_6d8f45b86thrust23THRUST_300001_SM_900_NS12placeholders2_4E,@object
	.size		_ZN34_INTERNAL_e738fc80_4_k_cu_6d8f45b86thrust23THRUST_300001_SM_900_NS12placeholders2_4E,(_ZN34_INTERNAL_e738fc80_4_k_cu_6d8f45b84cuda3std3__45__cpo4cendE - _ZN34_INTERNAL_e738fc80_4_k_cu_6d8f45b86thrust23THRUST_300001_SM_900_NS12placeholders2_4E)
_ZN34_INTERNAL_e738fc80_4_k_cu_6d8f45b86thrust23THRUST_300001_SM_900_NS12placeholders2_4E:
	.zero		1
	.type		_ZN34_INTERNAL_e738fc80_4_k_cu_6d8f45b84cuda3std3__45__cpo4cendE,@object
	.size		_ZN34_INTERNAL_e738fc80_4_k_cu_6d8f45b84cuda3std3__45__cpo4cendE,(_ZN34_INTERNAL_e738fc80_4_k_cu_6d8f45b84cuda3std6ranges3__45__cpo4cendE - _ZN34_INTERNAL_e738fc80_4_k_cu_6d8f45b84cuda3std3__45__cpo4cendE)
_ZN34_INTERNAL_e738fc80_4_k_cu_6d8f45b84cuda3std3__45__cpo4cendE:
	.zero		1
	.type		_ZN34_INTERNAL_e738fc80_4_k_cu_6d8f45b84cuda3std6ranges3__45__cpo4cendE,@object
	.size		_ZN34_INTERNAL_e738fc80_4_k_cu_6d8f45b84cuda3std6ranges3__45__cpo4cendE,(_ZN34_INTERNAL_e738fc80_4_k_cu_6d8f45b86thrust23THRUST_300001_SM_900_NS12placeholders2_8E - _ZN34_INTERNAL_e738fc80_4_k_cu_6d8f45b84cuda3std6ranges3__45__cpo4cendE)
_ZN34_INTERNAL_e738fc80_4_k_cu_6d8f45b84cuda3std6ranges3__45__cpo4cendE:
	.zero		1
	.type		_ZN34_INTERNAL_e738fc80_4_k_cu_6d8f45b86thrust23THRUST_300001_SM_900_NS12placeholders2_8E,@object
	.size		_ZN34_INTERNAL_e738fc80_4_k_cu_6d8f45b86thrust23THRUST_300001_SM_900_NS12placeholders2_8E,(_ZN34_INTERNAL_e738fc80_4_k_cu_6d8f45b84cuda3std3__45__cpo5crendE - _ZN34_INTERNAL_e738fc80_4_k_cu_6d8f45b86thrust23THRUST_300001_SM_900_NS12placeholders2_8E)
_ZN34_INTERNAL_e738fc80_4_k_cu_6d8f45b86thrust23THRUST_300001_SM_900_NS12placeholders2_8E:
	.zero		1
	.type		_ZN34_INTERNAL_e738fc80_4_k_cu_6d8f45b84cuda3std3__45__cpo5crendE,@object
	.size		_ZN34_INTERNAL_e738fc80_4_k_cu_6d8f45b84cuda3std3__45__cpo5crendE,(_ZN34_INTERNAL_e738fc80_4_k_cu_6d8f45b84cuda3std6ranges3__45__cpo4prevE - _ZN34_INTERNAL_e738fc80_4_k_cu_6d8f45b84cuda3std3__45__cpo5crendE)
_ZN34_INTERNAL_e738fc80_4_k_cu_6d8f45b84cuda3std3__45__cpo5crendE:
	.zero		1
	.type		_ZN34_INTERNAL_e738fc80_4_k_cu_6d8f45b84cuda3std6ranges3__45__cpo4prevE,@object
	.size		_ZN34_INTERNAL_e738fc80_4_k_cu_6d8f45b84cuda3std6ranges3__45__cpo4prevE,(_ZN34_INTERNAL_e738fc80_4_k_cu_6d8f45b84cuda3std6ranges3__45__cpo9iter_moveE - _ZN34_INTERNAL_e738fc80_4_k_cu_6d8f45b84cuda3std6ranges3__45__cpo4prevE)
_ZN34_INTERNAL_e738fc80_4_k_cu_6d8f45b84cuda3std6ranges3__45__cpo4prevE:
	.zero		1
	.type		_ZN34_INTERNAL_e738fc80_4_k_cu_6d8f45b84cuda3std6ranges3__45__cpo9iter_moveE,@object
	.size		_ZN34_INTERNAL_e738fc80_4_k_cu_6d8f45b84cuda3std6ranges3__45__cpo9iter_moveE,(_ZN34_INTERNAL_e738fc80_4_k_cu_6d8f45b86thrust23THRUST_300001_SM_900_NS6system6detail10sequential3seqE - _ZN34_INTERNAL_e738fc80_4_k_cu_6d8f45b84cuda3std6ranges3__45__cpo9iter_moveE)
_ZN34_INTERNAL_e738fc80_4_k_cu_6d8f45b84cuda3std6ranges3__45__cpo9iter_moveE:
	.zero		1
	.type		_ZN34_INTERNAL_e738fc80_4_k_cu_6d8f45b86thrust23THRUST_300001_SM_900_NS6system6detail10sequential3seqE,@object
	.size		_ZN34_INTERNAL_e738fc80_4_k_cu_6d8f45b86thrust23THRUST_300001_SM_900_NS6system6detail10sequential3seqE,(_ZN34_INTERNAL_e738fc80_4_k_cu_6d8f45b86thrust23THRUST_300001_SM_900_NS12placeholders3_10E - _ZN34_INTERNAL_e738fc80_4_k_cu_6d8f45b86thrust23THRUST_300001_SM_900_NS6system6detail10sequential3seqE)
_ZN34_INTERNAL_e738fc80_4_k_cu_6d8f45b86thrust23THRUST_300001_SM_900_NS6system6detail10sequential3seqE:
	.zero		1
	.type		_ZN34_INTERNAL_e738fc80_4_k_cu_6d8f45b86thrust23THRUST_300001_SM_900_NS12placeholders3_10E,@object
	.size		_ZN34_INTERNAL_e738fc80_4_k_cu_6d8f45b86thrust23THRUST_300001_SM_900_NS12placeholders3_10E,(_ZN34_INTERNAL_e738fc80_4_k_cu_6d8f45b84cuda3std3__419piecewise_constructE - _ZN34_INTERNAL_e738fc80_4_k_cu_6d8f45b86thrust23THRUST_300001_SM_900_NS12placeholders3_10E)
_ZN34_INTERNAL_e738fc80_4_k_cu_6d8f45b86thrust23THRUST_300001_SM_900_NS12placeholders3_10E:
	.zero		1
	.type		_ZN34_INTERNAL_e738fc80_4_k_cu_6d8f45b84cuda3std3__419piecewise_constructE,@object
	.size		_ZN34_INTERNAL_e738fc80_4_k_cu_6d8f45b84cuda3std3__419piecewise_constructE,(_ZN34_INTERNAL_e738fc80_4_k_cu_6d8f45b84cuda3std6ranges3__45__cpo5cdataE - _ZN34_INTERNAL_e738fc80_4_k_cu_6d8f45b84cuda3std3__419piecewise_constructE)
_ZN34_INTERNAL_e738fc80_4_k_cu_6d8f45b84cuda3std3__419piecewise_constructE:
	.zero		1
	.type		_ZN34_INTERNAL_e738fc80_4_k_cu_6d8f45b84cuda3std6ranges3__45__cpo5cdataE,@object
	.size		_ZN34_INTERNAL_e738fc80_4_k_cu_6d8f45b84cuda3std6ranges3__45__cpo5cdataE,(_ZN34_INTERNAL_e738fc80_4_k_cu_6d8f45b86thrust23THRUST_300001_SM_900_NS12placeholders2_2E - _ZN34_INTERNAL_e738fc80_4_k_cu_6d8f45b84cuda3std6ranges3__45__cpo5cdataE)
_ZN34_INTERNAL_e738fc80_4_k_cu_6d8f45b84cuda3std6ranges3__45__cpo5cdataE:
	.zero		1
	.type		_ZN34_INTERNAL_e738fc80_4_k_cu_6d8f45b86thrust23THRUST_300001_SM_900_NS12placeholders2_2E,@object
	.size		_ZN34_INTERNAL_e738fc80_4_k_cu_6d8f45b86thrust23THRUST_300001_SM_900_NS12placeholders2_2E,(_ZN34_INTERNAL_e738fc80_4_k_cu_6d8f45b84cuda3std3__45__cpo3endE - _ZN34_INTERNAL_e738fc80_4_k_cu_6d8f45b86thrust23THRUST_300001_SM_900_NS12placeholders2_2E)
_ZN34_INTERNAL_e738fc80_4_k_cu_6d8f45b86thrust23THRUST_300001_SM_900_NS12placeholders2_2E:
	.zero		1
	.type		_ZN34_INTERNAL_e738fc80_4_k_cu_6d8f45b84cuda3std3__45__cpo3endE,@object
	.size		_ZN34_INTERNAL_e738fc80_4_k_cu_6d8f45b84cuda3std3__45__cpo3endE,(_ZN34_INTERNAL_e738fc80_4_k_cu_6d8f45b84cuda3std6ranges3__45__cpo3endE - _ZN34_INTERNAL_e738fc80_4_k_cu_6d8f45b84cuda3std3__45__cpo3endE)
_ZN34_INTERNAL_e738fc80_4_k_cu_6d8f45b84cuda3std3__45__cpo3endE:
	.zero		1
	.type		_ZN34_INTERNAL_e738fc80_4_k_cu_6d8f45b84cuda3std6ranges3__45__cpo3endE,@object
	.size		_ZN34_INTERNAL_e738fc80_4_k_cu_6d8f45b84cuda3std6ranges3__45__cpo3endE,(_ZN34_INTERNAL_e738fc80_4_k_cu_6d8f45b86thrust23THRUST_300001_SM_900_NS12placeholders2_6E - _ZN34_INTERNAL_e738fc80_4_k_cu_6d8f45b84cuda3std6ranges3__45__cpo3endE)
_ZN34_INTERNAL_e738fc80_4_k_cu_6d8f45b84cuda3std6ranges3__45__cpo3endE:
	.zero		1
	.type		_ZN34_INTERNAL_e738fc80_4_k_cu_6d8f45b86thrust23THRUST_300001_SM_900_NS12placeholders2_6E,@object
	.size		_ZN34_INTERNAL_e738fc80_4_k_cu_6d8f45b86thrust23THRUST_300001_SM_900_NS12placeholders2_6E,(_ZN34_INTERNAL_e738fc80_4_k_cu_6d8f45b84cuda3std3__45__cpo4rendE - _ZN34_INTERNAL_e738fc80_4_k_cu_6d8f45b86thrust23THRUST_300001_SM_900_NS12placeholders2_6E)
_ZN34_INTERNAL_e738fc80_4_k_cu_6d8f45b86thrust23THRUST_300001_SM_900_NS12placeholders2_6E:
	.zero		1
	.type		_ZN34_INTERNAL_e738fc80_4_k_cu_6d8f45b84cuda3std3__45__cpo4rendE,@object
	.size		_ZN34_INTERNAL_e738fc80_4_k_cu_6d8f45b84cuda3std3__45__cpo4rendE,(_ZN34_INTERNAL_e738fc80_4_k_cu_6d8f45b84cuda3std6ranges3__45__cpo9iter_swapE - _ZN34_INTERNAL_e738fc80_4_k_cu_6d8f45b84cuda3std3__45__cpo4rendE)
_ZN34_INTERNAL_e738fc80_4_k_cu_6d8f45b84cuda3std3__45__cpo4rendE:
	.zero		1
	.type		_ZN34_INTERNAL_e738fc80_4_k_cu_6d8f45b84cuda3std6ranges3__45__cpo9iter_swapE,@object
	.size		_ZN34_INTERNAL_e738fc80_4_k_cu_6d8f45b84cuda3std6ranges3__45__cpo9iter_swapE,(_ZN34_INTERNAL_e738fc80_4_k_cu_6d8f45b84cuda3std3__48unexpectE - _ZN34_INTERNAL_e738fc80_4_k_cu_6d8f45b84cuda3std6ranges3__45__cpo9iter_swapE)
_ZN34_INTERNAL_e738fc80_4_k_cu_6d8f45b84cuda3std6ranges3__45__cpo9iter_swapE:
	.zero		1
	.type		_ZN34_INTERNAL_e738fc80_4_k_cu_6d8f45b84cuda3std3__48unexpectE,@object
	.size		_ZN34_INTERNAL_e738fc80_4_k_cu_6d8f45b84cuda3std3__48unexpectE,(_ZN34_INTERNAL_e738fc80_4_k_cu_6d8f45b86thrust23THRUST_300001_SM_900_NS8cuda_cub3parE - _ZN34_INTERNAL_e738fc80_4_k_cu_6d8f45b84cuda3std3__48unexpectE)
_ZN34_INTERNAL_e738fc80_4_k_cu_6d8f45b84cuda3std3__48unexpectE:
	.zero		1
	.type		_ZN34_INTERNAL_e738fc80_4_k_cu_6d8f45b86thrust23THRUST_300001_SM_900_NS8cuda_cub3parE,@object
	.size		_ZN34_INTERNAL_e738fc80_4_k_cu_6d8f45b86thrust23THRUST_300001_SM_900_NS8cuda_cub3parE,(.L_29 - _ZN34_INTERNAL_e738fc80_4_k_cu_6d8f45b86thrust23THRUST_300001_SM_900_NS8cuda_cub3parE)
_ZN34_INTERNAL_e738fc80_4_k_cu_6d8f45b86thrust23THRUST_300001_SM_900_NS8cuda_cub3parE:
	.zero		1
.L_29:


//--------------------- .nv.constant0._ZN3cub17CUB_300001_SM_9006detail11EmptyKernelIvEEvv --------------------------
	.section	.nv.constant0._ZN3cub17CUB_300001_SM_9006detail11EmptyKernelIvEEvv,"a",@progbits
	.sectionflags	@""
	.align	4
.nv.constant0._ZN3cub17CUB_300001_SM_9006detail11EmptyKernelIvEEvv:
	.zero		528


//--------------------- .nv.constant0._Z25copy_if_kernel_vectorizedIN4cute6TensorINS0_10ViewEngineINS0_8gmem_ptrIPfEEEENS0_6LayoutINS0_5tupleIJiiEEENS8_IJNS0_1CILi1EEEiEEEEEEESE_NS8_IJNSA_ILi128EEENSA_ILi64EEEEEENS0_9TiledCopyINS0_9Copy_AtomIJNS0_13UniversalCopyIN7cutlass9uint128_tESM_EEfEEENS7_INS8_IJNSA_ILi256EEENSA_ILi4EEEEEENS8_IJSQ_SB_EEEEENS8_IJSF_NSA_ILi8EEEEEEEEEvT_T0_T1_T2_ --------------------------
	.section	.nv.constant0._Z25copy_if_kernel_vectorizedIN4cute6TensorINS0_10ViewEngineINS0_8gmem_ptrIPfEEEENS0_6LayoutINS0_5tupleIJiiEEENS8_IJNS0_1CILi1EEEiEEEEEEESE_NS8_IJNSA_ILi128EEENSA_ILi64EEEEEENS0_9TiledCopyINS0_9Copy_AtomIJNS0_13UniversalCopyIN7cutlass9uint128_tESM_EEfEEENS7_INS8_IJNSA_ILi256EEENSA_ILi4EEEEEENS8_IJSQ_SB_EEEEENS8_IJSF_NSA_ILi8EEEEEEEEEvT_T0_T1_T2_,"a",@progbits
	.sectionflags	@""
	.align	4
.nv.constant0._Z25copy_if_kernel_vectorizedIN4cute6TensorINS0_10ViewEngineINS0_8gmem_ptrIPfEEEENS0_6LayoutINS0_5tupleIJiiEEENS8_IJNS0_1CILi1EEEiEEEEEEESE_NS8_IJNSA_ILi128EEENSA_ILi64EEEEEENS0_9TiledCopyINS0_9Copy_AtomIJNS0_13UniversalCopyIN7cutlass9uint128_tESM_EEfEEENS7_INS8_IJNSA_ILi256EEENSA_ILi4EEEEEENS8_IJSQ_SB_EEEEENS8_IJSF_NSA_ILi8EEEEEEEEEvT_T0_T1_T2_:
	.zero		578


//--------------------- .nv.constant0._Z14copy_if_kernelIN4cute6TensorINS0_10ViewEngineINS0_8gmem_ptrIPfEEEENS0_6LayoutINS0_5tupleIJiiEEENS8_IJNS0_1CILi1EEEiEEEEEEESE_NS8_IJNSA_ILi128EEENSA_ILi64EEEEEENS7_INS8_IJNSA_ILi32EEENSA_ILi8EEEEEENS8_IJSB_SI_EEEEEEvT_T0_T1_T2_ --------------------------
	.section	.nv.constant0._Z14copy_if_kernelIN4cute6TensorINS0_10ViewEngineINS0_8gmem_ptrIPfEEEENS0_6LayoutINS0_5tupleIJiiEEENS8_IJNS0_1CILi1EEEiEEEEEEESE_NS8_IJNSA_ILi128EEENSA_ILi64EEEEEENS7_INS8_IJNSA_ILi32EEENSA_ILi8EEEEEENS8_IJSB_SI_EEEEEEvT_T0_T1_T2_,"a",@progbits
	.sectionflags	@""
	.align	4
.nv.constant0._Z14copy_if_kernelIN4cute6TensorINS0_10ViewEngineINS0_8gmem_ptrIPfEEEENS0_6LayoutINS0_5tupleIJiiEEENS8_IJNS0_1CILi1EEEiEEEEEEESE_NS8_IJNSA_ILi128EEENSA_ILi64EEEEEENS7_INS8_IJNSA_ILi32EEENSA_ILi8EEEEEENS8_IJSB_SI_EEEEEEvT_T0_T1_T2_:
	.zero		578


//--------------------- SYMBOLS --------------------------

	.type		.nv.reservedSmem.offset0,@object
	.size		.nv.reservedSmem.offset0,0x4
